	.headerflags	@"EF_CUDA_TEXMODE_UNIFIED EF_CUDA_64BIT_ADDRESS EF_CUDA_SM80 EF_CUDA_VIRTUAL_SM(EF_CUDA_SM80)"
	.elftype	@"ET_EXEC"


//--------------------- .nv.info                  --------------------------
	.section	.nv.info,"",@"SHT_CUDA_INFO"
	.align	4


	//----- nvinfo : EIATTR_REGCOUNT
	.align		4
        /*0000*/ 	.byte	0x04, 0x2f
        /*0002*/ 	.short	(.L_1 - .L_0)
	.align		4
.L_0:
        /*0004*/ 	.word	index@(candidate1)
        /*0008*/ 	.word	0x00000050


	//----- nvinfo : EIATTR_MAX_STACK_SIZE
	.align		4
.L_1:
        /*000c*/ 	.byte	0x04, 0x23
        /*000e*/ 	.short	(.L_3 - .L_2)
	.align		4
.L_2:
        /*0010*/ 	.word	index@(candidate1)
        /*0014*/ 	.word	0x00000000


	//----- nvinfo : EIATTR_MIN_STACK_SIZE
	.align		4
.L_3:
        /*0018*/ 	.byte	0x04, 0x12
        /*001a*/ 	.short	(.L_5 - .L_4)
	.align		4
.L_4:
        /*001c*/ 	.word	index@(candidate1)
        /*0020*/ 	.word	0x00000008


	//----- nvinfo : EIATTR_FRAME_SIZE
	.align		4
.L_5:
        /*0024*/ 	.byte	0x04, 0x11
        /*0026*/ 	.short	(.L_7 - .L_6)
	.align		4
.L_6:
        /*0028*/ 	.word	index@(candidate1)
        /*002c*/ 	.word	0x00000008
.L_7:


//--------------------- .nv.info.candidate1       --------------------------
	.section	.nv.info.candidate1,"",@"SHT_CUDA_INFO"
	.align	4


	//----- nvinfo : EIATTR_CUDA_API_VERSION
	.align		4
        /*0000*/ 	.byte	0x04, 0x37
        /*0002*/ 	.short	(.L_9 - .L_8)
.L_8:
        /*0004*/ 	.word	0x00000075


	//----- nvinfo : EIATTR_SW2861232_WAR
	.align		4
.L_9:
        /*0008*/ 	.byte	0x01, 0x35
	.zero		2


	//----- nvinfo : EIATTR_PARAM_CBANK
	.align		4
        /*000c*/ 	.byte	0x04, 0x0a
        /*000e*/ 	.short	(.L_11 - .L_10)
	.align		4
.L_10:
        /*0010*/ 	.word	index@(.nv.constant0.candidate1)
        /*0014*/ 	.short	0x0160
        /*0016*/ 	.short	0x0018


	//----- nvinfo : EIATTR_CBANK_PARAM_SIZE
	.align		4
.L_11:
        /*0018*/ 	.byte	0x03, 0x19
        /*001a*/ 	.short	0x0018


	//----- nvinfo : EIATTR_KPARAM_INFO
	.align		4
        /*001c*/ 	.byte	0x04, 0x17
        /*001e*/ 	.short	(.L_13 - .L_12)
.L_12:
        /*0020*/ 	.word	0x00000000
        /*0024*/ 	.short	0x0002
        /*0026*/ 	.short	0x0010
        /*0028*/ 	.byte	0x00, 0xf0, 0x21, 0x00


	//----- nvinfo : EIATTR_KPARAM_INFO
	.align		4
.L_13:
        /*002c*/ 	.byte	0x04, 0x17
        /*002e*/ 	.short	(.L_15 - .L_14)
.L_14:
        /*0030*/ 	.word	0x00000000
        /*0034*/ 	.short	0x0001
        /*0036*/ 	.short	0x0008
        /*0038*/ 	.byte	0x00, 0xf0, 0x21, 0x00


	//----- nvinfo : EIATTR_KPARAM_INFO
	.align		4
.L_15:
        /*003c*/ 	.byte	0x04, 0x17
        /*003e*/ 	.short	(.L_17 - .L_16)
.L_16:
        /*0040*/ 	.word	0x00000000
        /*0044*/ 	.short	0x0000
        /*0046*/ 	.short	0x0000
        /*0048*/ 	.byte	0x00, 0xf0, 0x21, 0x00


	//----- nvinfo : EIATTR_MAXREG_COUNT
	.align		4
.L_17:
        /*004c*/ 	.byte	0x03, 0x1b
        /*004e*/ 	.short	0x00ff


	//----- nvinfo : EIATTR_EXIT_INSTR_OFFSETS
	.align		4
        /*0050*/ 	.byte	0x04, 0x1c
        /*0052*/ 	.short	(.L_19 - .L_18)


	//   ....[0]....
.L_18:
        /*0054*/ 	.word	0x000034c0


	//----- nvinfo : EIATTR_MAX_THREADS
	.align		4
.L_19:
        /*0058*/ 	.byte	0x04, 0x05
        /*005a*/ 	.short	(.L_21 - .L_20)
.L_20:
        /*005c*/ 	.word	0x000000e0
        /*0060*/ 	.word	0x00000001
        /*0064*/ 	.word	0x00000001


	//----- nvinfo : EIATTR_CRS_STACK_SIZE
	.align		4
.L_21:
        /*0068*/ 	.byte	0x04, 0x1e
        /*006a*/ 	.short	(.L_23 - .L_22)
.L_22:
        /*006c*/ 	.word	0x00000000
.L_23:


//--------------------- .nv.rel.action            --------------------------
	.section	.nv.rel.action,"",@"SHT_CUDA_RELOCINFO"
	.align	8
	.sectionentsize	8
        /*0000*/ 	.byte	0x4b, 0x00, 0x00, 0x00, 0x00, 0x00, 0x00, 0x00, 0x00, 0x02, 0x02, 0x08, 0x10, 0x0a, 0x2f, 0x22
        /* <DEDUP_REMOVED lines=13> */


//--------------------- .nv.constant0.candidate1  --------------------------
	.section	.nv.constant0.candidate1,"a",@progbits
	.align	4
.nv.constant0.candidate1:
	.zero		376


//--------------------- .text.candidate1          --------------------------
	.section	.text.candidate1,"ax",@progbits
	.sectionflags	@"SHF_BARRIERS=1"
	.sectioninfo	@"SHI_REGISTERS=80"
	.align	128
        .global         candidate1
        .type           candidate1,@function
        .size           candidate1,(.L_x_9 - candidate1)
        .other          candidate1,@"STO_CUDA_ENTRY STV_DEFAULT"
candidate1:
.text.candidate1:
[----:B------:R-:W-:-:S02]  /*0000*/  MOV R1, c[0x0][0x28] ;  /* 0x00000a0000017a02 */ /* 0x000fc40000000f00 */
[----:B------:R-:W0:Y:S01]  /*0010*/  S2R R0, SR_TID.X ;  /* 0x0000000000007919 */ /* 0x000e220000002100 */
[----:B------:R-:W-:Y:S01]  /*0020*/  HFMA2.MMA R2, -RZ, RZ, 0, 0 ;  /* 0x00000000ff027435 */ /* 0x000fe200000001ff */
[----:B------:R-:W-:Y:S01]  /*0030*/  IADD3 R1, R1, -0x8, RZ ;  /* 0xfffffff801017810 */ /* 0x000fe20007ffe0ff */
[----:B------:R-:W-:Y:S01]  /*0040*/  ULDC.64 UR4, c[0x0][0x118] ;  /* 0x0000460000047ab9 */ /* 0x000fe20000000a00 */
[C---:B0-----:R-:W-:Y:S01]  /*0050*/  IMAD.HI R4, R0.reuse, 0x38e38e39, RZ ;  /* 0x38e38e3900047827 */ /* 0x041fe200078e02ff */
[----:B------:R-:W-:Y:S02]  /*0060*/  MOV R3, R0 ;  /* 0x0000000000037202 */ /* 0x000fe40000000f00 */
[C---:B------:R-:W-:Y:S02]  /*0070*/  IADD3 R25, R0.reuse, 0x50, RZ ;  /* 0x0000005000197810 */ /* 0x040fe40007ffe0ff */
[----:B------:R-:W-:Y:S02]  /*0080*/  SHF.R.U32.HI R5, RZ, 0x1f, R4 ;  /* 0x0000001fff057819 */ /* 0x000fe40000011604 */
[C---:B------:R-:W-:Y:S01]  /*0090*/  IMAD.HI R27, R0.reuse, -0x6db6db6d, R2 ;  /* 0x92492493001b7827 */ /* 0x040fe200078e0202 */
[----:B------:R-:W-:-:S02]  /*00a0*/  IADD3 R2, R0, 0xe0, RZ ;  /* 0x000000e000027810 */ /* 0x000fc40007ffe0ff */
[CC--:B------:R-:W-:Y:S02]  /*00b0*/  LEA.HI.SX32 R31, R4.reuse, R5.reuse, 0x1b ;  /* 0x00000005041f7211 */ /* 0x0c0fe400078fdaff */
[----:B------:R-:W-:Y:S01]  /*00c0*/  LEA.HI.SX32 R3, R4, R5, 0x1f ;  /* 0x0000000504037211 */ /* 0x000fe200078ffaff */
[----:B------:R-:W-:Y:S01]  /*00d0*/  IMAD.HI R4, R25, 0x38e38e39, RZ ;  /* 0x38e38e3919047827 */ /* 0x000fe200078e02ff */
[C---:B------:R-:W-:Y:S02]  /*00e0*/  IADD3 R20, R0.reuse, 0x7, RZ ;  /* 0x0000000700147810 */ /* 0x040fe40007ffe0ff */
[----:B------:R-:W-:Y:S01]  /*00f0*/  IADD3 R5, R0, 0x8c0, RZ ;  /* 0x000008c000057810 */ /* 0x000fe20007ffe0ff */
[----:B------:R-:W-:Y:S01]  /*0100*/  IMAD.HI R2, R2, 0x38e38e39, RZ ;  /* 0x38e38e3902027827 */ /* 0x000fe200078e02ff */
[----:B------:R-:W-:Y:S02]  /*0110*/  SHF.R.U32.HI R6, RZ, 0x1f, R27 ;  /* 0x0000001fff067819 */ /* 0x000fe4000001161b */
[----:B------:R-:W-:Y:S01]  /*0120*/  SHF.R.U32.HI R7, RZ, 0x1f, R4 ;  /* 0x0000001fff077819 */ /* 0x000fe20000011604 */
[----:B------:R-:W-:Y:S01]  /*0130*/  IMAD.HI R33, R20, 0x38e38e39, RZ ;  /* 0x38e38e3914217827 */ /* 0x000fe200078e02ff */
[----:B------:R-:W-:-:S02]  /*0140*/  IADD3 R26, R0, 0x20, RZ ;  /* 0x00000020001a7810 */ /* 0x000fc40007ffe0ff */
[----:B------:R-:W-:Y:S01]  /*0150*/  IADD3 R19, R0, 0x6, RZ ;  /* 0x0000000600137810 */ /* 0x000fe20007ffe0ff */
[----:B------:R-:W-:Y:S01]  /*0160*/  IMAD.HI R16, R5, 0x38e38e39, RZ ;  /* 0x38e38e3905107827 */ /* 0x000fe200078e02ff */
[CC--:B------:R-:W-:Y:S02]  /*0170*/  LEA.HI.SX32 R5, R27.reuse, R6.reuse, 0x1d ;  /* 0x000000061b057211 */ /* 0x0c0fe400078feaff */
[----:B------:R-:W-:Y:S01]  /*0180*/  LEA.HI.SX32 R4, R4, R7, 0x1b ;  /* 0x0000000704047211 */ /* 0x000fe200078fdaff */
[----:B------:R-:W-:Y:S01]  /*0190*/  IMAD.HI R41, R26, 0x38e38e39, RZ ;  /* 0x38e38e391a297827 */ /* 0x000fe200078e02ff */
[----:B------:R-:W-:Y:S02]  /*01a0*/  LEA.HI.SX32 R27, R27, R6, 0x1e ;  /* 0x000000061b1b7211 */ /* 0x000fe400078ff2ff */
[----:B------:R-:W-:Y:S01]  /*01b0*/  SHF.R.U32.HI R7, RZ, 0x1f, R2 ;  /* 0x0000001fff077819 */ /* 0x000fe20000011602 */
[----:B------:R-:W-:Y:S01]  /*01c0*/  IMAD.HI R40, R19, 0x38e38e39, RZ ;  /* 0x38e38e3913287827 */ /* 0x000fe200078e02ff */
[----:B------:R-:W-:-:S02]  /*01d0*/  IADD3 R28, R0, 0x60, RZ ;  /* 0x00000060001c7810 */ /* 0x000fc40007ffe0ff */
[----:B------:R-:W-:Y:S01]  /*01e0*/  SHF.R.S32.HI R6, RZ, 0x1, R33 ;  /* 0x00000001ff067819 */ /* 0x000fe20000011421 */
[----:B------:R-:W-:Y:S01]  /*01f0*/  IMAD R25, R4, -0x90, R25 ;  /* 0xffffff7004197824 */ /* 0x000fe200078e0219 */
[----:B------:R-:W-:Y:S01]  /*0200*/  IADD3 R38, R0, 0x30, RZ ;  /* 0x0000003000267810 */ /* 0x000fe20007ffe0ff */
[----:B------:R-:W-:Y:S01]  /*0210*/  IMAD.HI R37, R28, 0x38e38e39, RZ ;  /* 0x38e38e391c257827 */ /* 0x000fe200078e02ff */
[C---:B------:R-:W-:Y:S02]  /*0220*/  IADD3 R43, R0.reuse, 0x8, RZ ;  /* 0x00000008002b7810 */ /* 0x040fe40007ffe0ff */
[----:B------:R-:W-:Y:S01]  /*0230*/  IADD3 R21, R0, 0x70, RZ ;  /* 0x0000007000157810 */ /* 0x000fe20007ffe0ff */
[----:B------:R-:W-:Y:S01]  /*0240*/  IMAD.HI R55, R38, 0x38e38e39, RZ ;  /* 0x38e38e3926377827 */ /* 0x000fe200078e02ff */
[----:B------:R-:W-:Y:S02]  /*0250*/  LEA.HI.SX32 R54, R2, R7, 0x1b ;  /* 0x0000000702367211 */ /* 0x000fe400078fdaff */
[----:B------:R-:W-:Y:S01]  /*0260*/  IADD3 R2, R0, 0x5, RZ ;  /* 0x0000000500027810 */ /* 0x000fe20007ffe0ff */
[----:B------:R-:W-:Y:S01]  /*0270*/  IMAD.HI R22, R43, 0x38e38e39, RZ ;  /* 0x38e38e392b167827 */ /* 0x000fe200078e02ff */
[----:B------:R-:W-:-:S02]  /*0280*/  LEA.HI R33, R33, R6, RZ, 0x1 ;  /* 0x0000000621217211 */ /* 0x000fc400078f08ff */
[----:B------:R-:W-:Y:S01]  /*0290*/  SHF.R.U32.HI R6, RZ, 0x1f, R41 ;  /* 0x0000001fff067819 */ /* 0x000fe20000011629 */
[----:B------:R-:W-:Y:S01]  /*02a0*/  IMAD.HI R44, R21, 0x38e38e39, RZ ;  /* 0x38e38e39152c7827 */ /* 0x000fe200078e02ff */
[----:B------:R-:W-:Y:S02]  /*02b0*/  SHF.R.S32.HI R7, RZ, 0x1, R40 ;  /* 0x00000001ff077819 */ /* 0x000fe40000011428 */
[----:B------:R-:W-:Y:S01]  /*02c0*/  IADD3 R35, R0, 0x3, RZ ;  /* 0x0000000300237810 */ /* 0x000fe20007ffe0ff */
[----:B------:R-:W-:Y:S01]  /*02d0*/  IMAD.HI R51, R2, 0x38e38e39, RZ ;  /* 0x38e38e3902337827 */ /* 0x000fe200078e02ff */
[----:B------:R-:W-:Y:S02]  /*02e0*/  SHF.R.U32.HI R8, RZ, 0x1f, R37 ;  /* 0x0000001fff087819 */ /* 0x000fe40000011625 */
[----:B------:R-:W-:Y:S01]  /*02f0*/  LEA.HI.SX32 R41, R41, R6, 0x1b ;  /* 0x0000000629297211 */ /* 0x000fe200078fdaff */
[----:B------:R-:W-:Y:S01]  /*0300*/  IMAD.HI R46, R35, 0x38e38e39, RZ ;  /* 0x38e38e39232e7827 */ /* 0x000fe200078e02ff */
[----:B------:R-:W-:-:S02]  /*0310*/  IADD3 R30, R0, 0x80, RZ ;  /* 0x00000080001e7810 */ /* 0x000fc40007ffe0ff */
[----:B------:R-:W-:Y:S01]  /*0320*/  LEA.HI R40, R40, R7, RZ, 0x1 ;  /* 0x0000000728287211 */ /* 0x000fe200078f08ff */
[----:B------:R-:W-:Y:S01]  /*0330*/  IMAD R4, R33, -0x9, R20 ;  /* 0xfffffff721047824 */ /* 0x000fe200078e0214 */
[----:B------:R-:W-:Y:S01]  /*0340*/  SHF.R.U32.HI R6, RZ, 0x1f, R55 ;  /* 0x0000001fff067819 */ /* 0x000fe20000011637 */
[----:B------:R-:W-:Y:S01]  /*0350*/  IMAD.HI R53, R30, 0x38e38e39, RZ ;  /* 0x38e38e391e357827 */ /* 0x000fe200078e02ff */
[----:B------:R-:W-:Y:S02]  /*0360*/  SHF.R.S32.HI R9, RZ, 0x1, R22 ;  /* 0x00000001ff097819 */ /* 0x000fe40000011416 */
[----:B------:R-:W-:Y:S01]  /*0370*/  IADD3 R39, R0, 0x4, RZ ;  /* 0x0000000400277810 */ /* 0x000fe20007ffe0ff */
[----:B------:R-:W-:Y:S01]  /*0380*/  IMAD R40, R40, -0x9, R19 ;  /* 0xfffffff728287824 */ /* 0x000fe200078e0213 */
[----:B------:R-:W-:Y:S01]  /*0390*/  SHF.R.U32.HI R7, RZ, 0x1f, R44 ;  /* 0x0000001fff077819 */ /* 0x000fe2000001162c */
[----:B------:R-:W-:Y:S01]  /*03a0*/  IMAD R26, R41, -0x90, R26 ;  /* 0xffffff70291a7824 */ /* 0x000fe200078e021a */
[----:B------:R-:W-:Y:S01]  /*03b0*/  IADD3 R29, R0, 0x10, RZ ;  /* 0x00000010001d7810 */ /* 0x000fe20007ffe0ff */
[----:B------:R-:W-:Y:S01]  /*03c0*/  IMAD.HI R50, R39, 0x38e38e39, RZ ;  /* 0x38e38e3927327827 */ /* 0x000fe200078e02ff */
[----:B------:R-:W-:-:S02]  /*03d0*/  LEA.HI.SX32 R37, R37, R8, 0x1b ;  /* 0x0000000825257211 */ /* 0x000fc400078fdaff */
[----:B------:R-:W-:Y:S01]  /*03e0*/  SHF.R.S32.HI R8, RZ, 0x1, R51 ;  /* 0x00000001ff087819 */ /* 0x000fe20000011433 */
[----:B------:R-:W-:Y:S01]  /*03f0*/  IMAD.HI R42, R29, 0x38e38e39, RZ ;  /* 0x38e38e391d2a7827 */ /* 0x000fe200078e02ff */
[----:B------:R-:W-:Y:S02]  /*0400*/  LEA.HI.SX32 R55, R55, R6, 0x1b ;  /* 0x0000000637377211 */ /* 0x000fe400078fdaff */
[----:B------:R-:W-:Y:S01]  /*0410*/  IADD3 R24, R0, 0x2, RZ ;  /* 0x0000000200187810 */ /* 0x000fe20007ffe0ff */
[----:B------:R-:W-:Y:S01]  /*0420*/  IMAD R28, R37, -0x90, R28 ;  /* 0xffffff70251c7824 */ /* 0x000fe200078e021c */
[----:B------:R-:W-:Y:S02]  /*0430*/  LEA.HI R22, R22, R9, RZ, 0x1 ;  /* 0x0000000916167211 */ /* 0x000fe400078f08ff */
[----:B------:R-:W-:Y:S01]  /*0440*/  LEA.HI.SX32 R44, R44, R7, 0x1b ;  /* 0x000000072c2c7211 */ /* 0x000fe200078fdaff */
[----:B------:R-:W-:Y:S01]  /*0450*/  IMAD.HI R45, R24, 0x38e38e39, RZ ;  /* 0x38e38e39182d7827 */ /* 0x000fe200078e02ff */
[----:B------:R-:W-:-:S02]  /*0460*/  IADD3 R6, R0, 0x1c0, RZ ;  /* 0x000001c000067810 */ /* 0x000fc40007ffe0ff */
[----:B------:R-:W-:Y:S01]  /*0470*/  SHF.R.U32.HI R9, RZ, 0x1f, R16 ;  /* 0x0000001fff097819 */ /* 0x000fe20000011610 */
[----:B------:R-:W-:Y:S01]  /*0480*/  IMAD R21, R44, -0x90, R21 ;  /* 0xffffff702c157824 */ /* 0x000fe200078e0215 */
[----:B------:R-:W-:Y:S01]  /*0490*/  SHF.R.S32.HI R7, RZ, 0x1, R46 ;  /* 0x00000001ff077819 */ /* 0x000fe2000001142e */
[----:B------:R-:W-:Y:S01]  /*04a0*/  IMAD.HI R6, R6, 0x38e38e39, RZ ;  /* 0x38e38e3906067827 */ /* 0x000fe200078e02ff */
[----:B------:R-:W-:Y:S02]  /*04b0*/  IADD3 R23, R0, 0x1, RZ ;  /* 0x0000000100177810 */ /* 0x000fe40007ffe0ff */
[----:B------:R-:W-:Y:S01]  /*04c0*/  LEA.HI R51, R51, R8, RZ, 0x1 ;  /* 0x0000000833337211 */ /* 0x000fe200078f08ff */
[----:B------:R-:W-:Y:S01]  /*04d0*/  IMAD R43, R22, -0x9, R43 ;  /* 0xfffffff7162b7824 */ /* 0x000fe200078e022b */
[----:B------:R-:W-:Y:S01]  /*04e0*/  SHF.R.U32.HI R8, RZ, 0x1f, R53 ;  /* 0x0000001fff087819 */ /* 0x000fe20000011635 */
[----:B------:R-:W-:Y:S01]  /*04f0*/  IMAD.HI R36, R23, 0x38e38e39, RZ ;  /* 0x38e38e3917247827 */ /* 0x000fe200078e02ff */
[----:B------:R-:W-:-:S02]  /*0500*/  LEA.HI.SX32 R16, R16, R9, 0x1b ;  /* 0x0000000910107211 */ /* 0x000fc400078fdaff */
[----:B------:R-:W-:Y:S01]  /*0510*/  LEA.HI R46, R46, R7, RZ, 0x1 ;  /* 0x000000072e2e7211 */ /* 0x000fe200078f08ff */
[----:B------:R-:W-:Y:S01]  /*0520*/  IMAD R51, R51, -0x9, R2 ;  /* 0xfffffff733337824 */ /* 0x000fe200078e0202 */
[----:B------:R-:W-:Y:S01]  /*0530*/  IADD3 R34, R0, 0x40, RZ ;  /* 0x0000004000227810 */ /* 0x000fe20007ffe0ff */
[----:B------:R-:W-:Y:S01]  /*0540*/  IMAD R22, R55, -0x90, R38 ;  /* 0xffffff7037167824 */ /* 0x000fe200078e0226 */
[----:B------:R-:W-:Y:S01]  /*0550*/  SHF.R.S32.HI R9, RZ, 0x1, R50 ;  /* 0x00000001ff097819 */ /* 0x000fe20000011432 */
[----:B------:R-:W-:Y:S01]  /*0560*/  IMAD R44, R46, -0x9, R35 ;  /* 0xfffffff72e2c7824 */ /* 0x000fe200078e0223 */
[----:B------:R-:W-:Y:S01]  /*0570*/  SHF.R.U32.HI R7, RZ, 0x1f, R42 ;  /* 0x0000001fff077819 */ /* 0x000fe2000001162a */
[----:B------:R-:W-:Y:S01]  /*0580*/  IMAD.HI R47, R34, 0x38e38e39, RZ ;  /* 0x38e38e39222f7827 */ /* 0x000fe200078e02ff */
[----:B------:R-:W-:Y:S02]  /*0590*/  LEA.HI.SX32 R53, R53, R8, 0x1b ;  /* 0x0000000835357211 */ /* 0x000fe400078fdaff */
[----:B------:R-:W-:-:S02]  /*05a0*/  SHF.R.S32.HI R8, RZ, 0x1, R45 ;  /* 0x00000001ff087819 */ /* 0x000fc4000001142d */
[----:B------:R-:W-:Y:S01]  /*05b0*/  LEA.HI R50, R50, R9, RZ, 0x1 ;  /* 0x0000000932327211 */ /* 0x000fe200078f08ff */
[----:B------:R-:W-:Y:S01]  /*05c0*/  IMAD R19, R53, -0x90, R30 ;  /* 0xffffff7035137824 */ /* 0x000fe200078e021e */
[----:B------:R-:W-:Y:S02]  /*05d0*/  SHF.R.U32.HI R49, RZ, 0x1f, R6 ;  /* 0x0000001fff317819 */ /* 0x000fe40000011606 */
[----:B------:R-:W-:Y:S01]  /*05e0*/  LEA.HI.SX32 R42, R42, R7, 0x1b ;  /* 0x000000072a2a7211 */ /* 0x000fe200078fdaff */
[----:B------:R-:W-:Y:S01]  /*05f0*/  IMAD R50, R50, -0x9, R39 ;  /* 0xfffffff732327824 */ /* 0x000fe200078e0227 */
[----:B------:R-:W-:Y:S02]  /*0600*/  SHF.R.S32.HI R9, RZ, 0x1, R36 ;  /* 0x00000001ff097819 */ /* 0x000fe40000011424 */
[----:B------:R-:W-:Y:S02]  /*0610*/  IADD3 R7, R0, 0x2a0, RZ ;  /* 0x000002a000077810 */ /* 0x000fe40007ffe0ff */
[----:B------:R-:W-:-:S02]  /*0620*/  LEA.HI R45, R45, R8, RZ, 0x1 ;  /* 0x000000082d2d7211 */ /* 0x000fc400078f08ff */
[----:B------:R-:W-:Y:S01]  /*0630*/  IADD3 R8, R0, 0x380, RZ ;  /* 0x0000038000087810 */ /* 0x000fe20007ffe0ff */
[----:B------:R-:W-:Y:S01]  /*0640*/  IMAD.HI R7, R7, 0x38e38e39, RZ ;  /* 0x38e38e3907077827 */ /* 0x000fe200078e02ff */
[----:B------:R-:W-:Y:S02]  /*0650*/  LEA.HI.SX32 R49, R6, R49, 0x1b ;  /* 0x0000003106317211 */ /* 0x000fe400078fdaff */
[----:B------:R-:W-:Y:S01]  /*0660*/  SHF.R.U32.HI R10, RZ, 0x1f, R47 ;  /* 0x0000001fff0a7819 */ /* 0x000fe2000001162f */
[----:B------:R-:W-:Y:S01]  /*0670*/  IMAD.HI R8, R8, 0x38e38e39, RZ ;  /* 0x38e38e3908087827 */ /* 0x000fe200078e02ff */
[----:B------:R-:W-:Y:S02]  /*0680*/  LEA.HI R36, R36, R9, RZ, 0x1 ;  /* 0x0000000924247211 */ /* 0x000fe400078f08ff */
[C---:B------:R-:W-:Y:S02]  /*0690*/  IADD3 R6, R0.reuse, 0x460, RZ ;  /* 0x0000046000067810 */ /* 0x040fe40007ffe0ff */
[----:B------:R-:W-:-:S02]  /*06a0*/  IADD3 R9, R0, 0x540, RZ ;  /* 0x0000054000097810 */ /* 0x000fc40007ffe0ff */
[----:B------:R-:W-:Y:S02]  /*06b0*/  IADD3 R11, R0, 0x620, RZ ;  /* 0x00000620000b7810 */ /* 0x000fe40007ffe0ff */
[----:B------:R-:W-:Y:S01]  /*06c0*/  LEA.HI.SX32 R47, R47, R10, 0x1b ;  /* 0x0000000a2f2f7211 */ /* 0x000fe200078fdaff */
[----:B------:R-:W-:Y:S01]  /*06d0*/  IMAD.HI R10, R6, 0x38e38e39, RZ ;  /* 0x38e38e39060a7827 */ /* 0x000fe200078e02ff */
[----:B------:R-:W-:Y:S02]  /*06e0*/  SHF.R.U32.HI R48, RZ, 0x1f, R7 ;  /* 0x0000001fff307819 */ /* 0x000fe40000011607 */
[----:B------:R-:W-:Y:S01]  /*06f0*/  IADD3 R15, R0, 0xc40, RZ ;  /* 0x00000c40000f7810 */ /* 0x000fe20007ffe0ff */
[----:B------:R-:W-:Y:S01]  /*0700*/  IMAD.HI R12, R9, 0x38e38e39, RZ ;  /* 0x38e38e39090c7827 */ /* 0x000fe200078e02ff */
[----:B------:R-:W-:Y:S02]  /*0710*/  SHF.R.U32.HI R9, RZ, 0x1f, R8 ;  /* 0x0000001fff097819 */ /* 0x000fe40000011608 */
[----:B------:R-:W-:Y:S01]  /*0720*/  LEA.HI.SX32 R48, R7, R48, 0x1b ;  /* 0x0000003007307211 */ /* 0x000fe200078fdaff */
[----:B------:R-:W-:Y:S01]  /*0730*/  IMAD.HI R13, R11, 0x38e38e39, RZ ;  /* 0x38e38e390b0d7827 */ /* 0x000fe200078e02ff */
[----:B------:R-:W-:-:S02]  /*0740*/  SHF.R.U32.HI R11, RZ, 0x1f, R10 ;  /* 0x0000001fff0b7819 */ /* 0x000fc4000001160a */
[----:B------:R-:W-:Y:S01]  /*0750*/  SHF.R.U32.HI R7, RZ, 0x1f, R12 ;  /* 0x0000001fff077819 */ /* 0x000fe2000001160c */
[----:B------:R-:W-:Y:S01]  /*0760*/  IMAD.HI R15, R15, 0x38e38e39, RZ ;  /* 0x38e38e390f0f7827 */ /* 0x000fe200078e02ff */
[----:B------:R-:W-:Y:S02]  /*0770*/  SHF.R.U32.HI R14, RZ, 0x1f, R13 ;  /* 0x0000001fff0e7819 */ /* 0x000fe4000001160d */
[----:B------:R-:W-:Y:S01]  /*0780*/  LEA.HI.SX32 R6, R8, R9, 0x1b ;  /* 0x0000000908067211 */ /* 0x000fe200078fdaff */
[----:B------:R-:W-:Y:S01]  /*0790*/  IMAD R20, R47, -0x90, R34 ;  /* 0xffffff702f147824 */ /* 0x000fe200078e0222 */
[----:B------:R-:W-:Y:S01]  /*07a0*/  LEA.HI.SX32 R8, R10, R11, 0x1b ;  /* 0x0000000b0a087211 */ /* 0x000fe200078fdaff */
[----:B------:R-:W-:Y:S01]  /*07b0*/  HFMA2.MMA R34, -RZ, RZ, 0, 4.17232513427734375e-07 ;  /* 0x00000007ff227435 */ /* 0x000fe200000001ff */
[----:B------:R-:W-:Y:S02]  /*07c0*/  LEA.HI.SX32 R10, R12, R7, 0x1b ;  /* 0x000000070c0a7211 */ /* 0x000fe400078fdaff */
[----:B------:R-:W-:-:S02]  /*07d0*/  LEA.HI.SX32 R12, R13, R14, 0x1b ;  /* 0x0000000e0d0c7211 */ /* 0x000fc400078fdaff */
[C---:B------:R-:W-:Y:S02]  /*07e0*/  IADD3 R7, R0.reuse, 0x9a0, RZ ;  /* 0x000009a000077810 */ /* 0x040fe40007ffe0ff */
[C---:B------:R-:W-:Y:S02]  /*07f0*/  IADD3 R13, R0.reuse, 0xb60, RZ ;  /* 0x00000b60000d7810 */ /* 0x040fe40007ffe0ff */
[C---:B------:R-:W-:Y:S01]  /*0800*/  IADD3 R11, R0.reuse, 0xa80, RZ ;  /* 0x00000a80000b7810 */ /* 0x040fe20007ffe0ff */
[----:B------:R-:W-:Y:S01]  /*0810*/  IMAD.HI R7, R7, 0x38e38e39, RZ ;  /* 0x38e38e3907077827 */ /* 0x000fe200078e02ff */
[----:B------:R-:W-:Y:S02]  /*0820*/  IADD3 R9, R0, 0x700, RZ ;  /* 0x0000070000097810 */ /* 0x000fe40007ffe0ff */
[----:B------:R-:W-:Y:S01]  /*0830*/  SHF.R.U32.HI R56, RZ, 0x1f, R15 ;  /* 0x0000001fff387819 */ /* 0x000fe2000001160f */
[----:B------:R-:W-:Y:S01]  /*0840*/  IMAD.HI R13, R13, 0x38e38e39, RZ ;  /* 0x38e38e390d0d7827 */ /* 0x000fe200078e02ff */
[----:B------:R-:W-:-:S02]  /*0850*/  SHF.R.U32.HI R32, RZ, 0x1f, R7 ;  /* 0x0000001fff207819 */ /* 0x000fc40000011607 */
[----:B------:R-:W-:Y:S01]  /*0860*/  IADD3 R57, R0, 0x1180, RZ ;  /* 0x0000118000397810 */ /* 0x000fe20007ffe0ff */
[----:B------:R-:W-:Y:S01]  /*0870*/  IMAD.HI R11, R11, 0x38e38e39, RZ ;  /* 0x38e38e390b0b7827 */ /* 0x000fe200078e02ff */
[----:B------:R-:W-:Y:S02]  /*0880*/  SHF.R.U32.HI R52, RZ, 0x1f, R13 ;  /* 0x0000001fff347819 */ /* 0x000fe4000001160d */
[----:B------:R-:W-:Y:S01]  /*0890*/  LEA.HI.SX32 R32, R7, R32, 0x1b ;  /* 0x0000002007207211 */ /* 0x000fe200078fdaff */
[----:B------:R-:W-:Y:S01]  /*08a0*/  IMAD.HI R9, R9, 0x38e38e39, RZ ;  /* 0x38e38e3909097827 */ /* 0x000fe200078e02ff */
[----:B------:R-:W-:Y:S02]  /*08b0*/  SHF.R.U32.HI R18, RZ, 0x1f, R11 ;  /* 0x0000001fff127819 */ /* 0x000fe4000001160b */
[----:B------:R-:W-:Y:S01]  /*08c0*/  LEA.HI.SX32 R7, R13, R52, 0x1b ;  /* 0x000000340d077211 */ /* 0x000fe200078fdaff */
[----:B------:R-:W-:Y:S01]  /*08d0*/  IMAD.HI R57, R57, 0x38e38e39, RZ ;  /* 0x38e38e3939397827 */ /* 0x000fe200078e02ff */
[----:B------:R-:W0:Y:S01]  /*08e0*/  S2R R52, SR_CTAID.X ;  /* 0x0000000000347919 */ /* 0x000e220000002500 */
[----:B------:R-:W-:-:S02]  /*08f0*/  LEA.HI.SX32 R18, R11, R18, 0x1b ;  /* 0x000000120b127211 */ /* 0x000fc400078fdaff */
[C---:B------:R-:W-:Y:S02]  /*0900*/  IADD3 R11, R0.reuse, 0xd20, RZ ;  /* 0x00000d20000b7810 */ /* 0x040fe40007ffe0ff */
[----:B------:R-:W-:Y:S02]  /*0910*/  SHF.R.U32.HI R14, RZ, 0x1f, R9 ;  /* 0x0000001fff0e7819 */ /* 0x000fe40000011609 */
[----:B------:R-:W-:Y:S01]  /*0920*/  IADD3 R13, R0, 0xe00, RZ ;  /* 0x00000e00000d7810 */ /* 0x000fe20007ffe0ff */
[----:B------:R-:W-:Y:S01]  /*0930*/  IMAD.HI R11, R11, 0x38e38e39, RZ ;  /* 0x38e38e390b0b7827 */ /* 0x000fe200078e02ff */
[----:B------:R-:W-:Y:S02]  /*0940*/  LEA.HI.SX32 R14, R9, R14, 0x1b ;  /* 0x0000000e090e7211 */ /* 0x000fe400078fdaff */
[----:B------:R-:W-:Y:S01]  /*0950*/  LEA.HI.SX32 R9, R15, R56, 0x1b ;  /* 0x000000380f097211 */ /* 0x000fe200078fdaff */
[----:B------:R-:W-:Y:S01]  /*0960*/  IMAD.HI R13, R13, 0x38e38e39, RZ ;  /* 0x38e38e390d0d7827 */ /* 0x000fe200078e02ff */
[----:B------:R-:W-:-:S02]  /*0970*/  SHF.R.U32.HI R56, RZ, 0x1f, R11 ;  /* 0x0000001fff387819 */ /* 0x000fc4000001160b */
[C---:B------:R-:W-:Y:S02]  /*0980*/  IADD3 R15, R0.reuse, 0xee0, RZ ;  /* 0x00000ee0000f7810 */ /* 0x040fe40007ffe0ff */
[----:B------:R-:W-:Y:S02]  /*0990*/  LEA.HI.SX32 R11, R11, R56, 0x1b ;  /* 0x000000380b0b7211 */ /* 0x000fe400078fdaff */
[----:B------:R-:W-:Y:S01]  /*09a0*/  SHF.R.U32.HI R56, RZ, 0x1f, R13 ;  /* 0x0000001fff387819 */ /* 0x000fe2000001160d */
[----:B------:R-:W-:Y:S01]  /*09b0*/  IMAD.HI R15, R15, 0x38e38e39, RZ ;  /* 0x38e38e390f0f7827 */ /* 0x000fe200078e02ff */
[----:B------:R-:W-:Y:S02]  /*09c0*/  IADD3 R17, R0, 0x10a0, RZ ;  /* 0x000010a000117810 */ /* 0x000fe40007ffe0ff */
[----:B------:R-:W-:Y:S01]  /*09d0*/  LEA.HI.SX32 R13, R13, R56, 0x1b ;  /* 0x000000380d0d7211 */ /* 0x000fe200078fdaff */
[----:B------:R-:W-:Y:S01]  /*09e0*/  IMAD R56, R45, -0x9, R24 ;  /* 0xfffffff72d387824 */ /* 0x000fe200078e0218 */
[----:B0-----:R-:W-:Y:S01]  /*09f0*/  LOP3.LUT R45, R52, 0x1, RZ, 0xc0, !PT ;  /* 0x00000001342d7812 */ /* 0x001fe200078ec0ff */
[----:B------:R-:W-:Y:S01]  /*0a00*/  IMAD R24, R3, -0x9, R0 ;  /* 0xfffffff703187824 */ /* 0x000fe200078e0200 */
[----:B------:R-:W-:Y:S01]  /*0a10*/  SHF.R.U32.HI R58, RZ, 0x1f, R15 ;  /* 0x0000001fff3a7819 */ /* 0x000fe2000001160f */
[----:B------:R-:W-:Y:S01]  /*0a20*/  IMAD.HI R17, R17, 0x38e38e39, RZ ;  /* 0x38e38e3911117827 */ /* 0x000fe200078e02ff */
[----:B------:R-:W-:-:S02]  /*0a30*/  SHF.R.S32.HI R30, RZ, 0x1, R52 ;  /* 0x00000001ff1e7819 */ /* 0x000fc40000011434 */
[----:B------:R-:W-:Y:S01]  /*0a40*/  LEA.HI.SX32 R15, R15, R58, 0x1b ;  /* 0x0000003a0f0f7211 */ /* 0x000fe200078fdaff */
[C---:B------:R-:W-:Y:S01]  /*0a50*/  IMAD R47, R45.reuse, R34, -0xf ;  /* 0xfffffff12d2f7424 */ /* 0x040fe200078e0222 */
[----:B------:R-:W-:Y:S01]  /*0a60*/  SHF.R.U32.HI R62, RZ, 0x1f, R57 ;  /* 0x0000001fff3e7819 */ /* 0x000fe20000011639 */
[----:B------:R-:W-:Y:S01]  /*0a70*/  IMAD R58, R36, -0x9, R23 ;  /* 0xfffffff7243a7824 */ /* 0x000fe200078e0217 */
[----:B------:R-:W-:Y:S01]  /*0a80*/  MOV R36, 0x240 ;  /* 0x0000024000247802 */ /* 0x000fe20000000f00 */
[----:B------:R-:W-:Y:S01]  /*0a90*/  IMAD R39, R45, 0x7, R4 ;  /* 0x000000072d277824 */ /* 0x000fe200078e0204 */
[C---:B------:R-:W-:Y:S01]  /*0aa0*/  IADD3 R46, R47.reuse, R4, RZ ;  /* 0x000000042f2e7210 */ /* 0x040fe20007ffe0ff */
[----:B------:R-:W-:Y:S01]  /*0ab0*/  HFMA2.MMA R4, -RZ, RZ, 0, 0 ;  /* 0x00000000ff047435 */ /* 0x000fe200000001ff */
[--C-:B------:R-:W-:Y:S01]  /*0ac0*/  IMAD R23, R30, 0x12000, R29.reuse ;  /* 0x000120001e177824 */ /* 0x100fe200078e021d */
[----:B------:R-:W-:Y:S01]  /*0ad0*/  IADD3 R53, R47, R40, RZ ;  /* 0x000000282f357210 */ /* 0x000fe20007ffe0ff */
[----:B------:R-:W-:Y:S01]  /*0ae0*/  IMAD R3, R5, R36, 0x2400 ;  /* 0x0000240005037424 */ /* 0x000fe200078e0224 */
[----:B------:R-:W-:Y:S01]  /*0af0*/  IADD3 R63, R47, R51, RZ ;  /* 0x000000332f3f7210 */ /* 0x000fe20007ffe0ff */
[----:B------:R-:W-:Y:S01]  /*0b00*/  IMAD R5, R5, -0xe, R0 ;  /* 0xfffffff205057824 */ /* 0x000fe200078e0200 */
[----:B------:R-:W-:Y:S01]  /*0b10*/  LEA.HI.SX32 R62, R57, R62, 0x1b ;  /* 0x0000003e393e7211 */ /* 0x000fe200078fdaff */
[----:B------:R-:W-:Y:S01]  /*0b20*/  IMAD R29, R42, -0x90, R29 ;  /* 0xffffff702a1d7824 */ /* 0x000fe200078e021d */
[----:B------:R-:W-:Y:S01]  /*0b30*/  IADD3 R61, R47, R44, RZ ;  /* 0x0000002c2f3d7210 */ /* 0x000fe20007ffe0ff */
[----:B------:R-:W-:Y:S01]  /*0b40*/  IMAD R33, R45, 0x7, R40 ;  /* 0x000000072d217824 */ /* 0x000fe200078e0228 */
[----:B------:R-:W-:Y:S01]  /*0b50*/  SHF.R.U32.HI R60, RZ, 0x1f, R17 ;  /* 0x0000001fff3c7819 */ /* 0x000fe20000011611 */
[----:B------:R-:W-:Y:S01]  /*0b60*/  IMAD.HI R40, R5, -0x6db6db6d, R4 ;  /* 0x9249249305287827 */ /* 0x000fe200078e0204 */
[----:B------:R-:W-:-:S02]  /*0b70*/  IADD3 R59, R47, R56, RZ ;  /* 0x000000382f3b7210 */ /* 0x000fc40007ffe0ff */
[----:B------:R-:W-:Y:S01]  /*0b80*/  LEA.HI.SX32 R17, R17, R60, 0x1b ;  /* 0x0000003c11117211 */ /* 0x000fe200078fdaff */
[C---:B------:R-:W-:Y:S01]  /*0b90*/  IMAD R4, R30.reuse, 0x12000, R29 ;  /* 0x000120001e047824 */ /* 0x040fe200078e021d */
[----:B------:R-:W-:Y:S01]  /*0ba0*/  IADD3 R39, R39, -0x1, RZ ;  /* 0xffffffff27277810 */ /* 0x000fe20007ffe0ff */
[----:B------:R-:W-:Y:S01]  /*0bb0*/  IMAD R5, R30, 0x12000, R28 ;  /* 0x000120001e057824 */ /* 0x000fe200078e021c */
[----:B------:R-:W-:Y:S01]  /*0bc0*/  IADD3 R33, R33, -0x1, RZ ;  /* 0xffffffff21217810 */ /* 0x000fe20007ffe0ff */
[----:B------:R-:W-:Y:S01]  /*0bd0*/  IMAD R65, R49, 0xc4, R46 ;  /* 0x000000c431417824 */ /* 0x000fe200078e022e */
[----:B------:R-:W-:Y:S01]  /*0be0*/  ISETP.GT.U32.AND P5, PT, R39, 0xd, PT ;  /* 0x0000000d2700780c */ /* 0x000fe20003fa4070 */
[--C-:B------:R-:W-:Y:S01]  /*0bf0*/  IMAD R49, R49, 0x900, R4.reuse ;  /* 0x0000090031317824 */ /* 0x100fe200078e0204 */
[----:B------:R-:W-:Y:S01]  /*0c00*/  MOV R46, RZ ;  /* 0x000000ff002e7202 */ /* 0x000fe20000000f00 */
[----:B------:R-:W-:Y:S01]  /*0c10*/  IMAD R38, R45, 0x7, R51 ;  /* 0x000000072d267824 */ /* 0x000fe200078e0233 */
[----:B------:R-:W-:Y:S01]  /*0c20*/  IADD3 R51, R47, R50, RZ ;  /* 0x000000322f337210 */ /* 0x000fe20007ffe0ff */
[----:B------:R-:W-:-:S02]  /*0c30*/  IMAD R4, R32, 0x900, R4 ;  /* 0x0000090020047824 */ /* 0x000fc400078e0204 */
[----:B------:R-:W-:Y:S01]  /*0c40*/  IMAD R64, R48, 0xc4, R53 ;  /* 0x000000c430407824 */ /* 0x000fe200078e0235 */
[----:B------:R-:W-:Y:S01]  /*0c50*/  IADD3 R38, R38, -0x1, RZ ;  /* 0xffffffff26267810 */ /* 0x000fe20007ffe0ff */
[C---:B------:R-:W-:Y:S02]  /*0c60*/  IMAD R34, R31.reuse, -0x90, R0 ;  /* 0xffffff701f227824 */ /* 0x040fe400078e0200 */
[----:B------:R-:W-:Y:S01]  /*0c70*/  IMAD R32, R30, 0x12000, R26 ;  /* 0x000120001e207824 */ /* 0x000fe200078e021a */
[----:B------:R-:W-:Y:S01]  /*0c80*/  ISETP.GT.U32.AND P1, PT, R38, 0xd, PT ;  /* 0x0000000d2600780c */ /* 0x000fe20003f24070 */
[--C-:B------:R-:W-:Y:S02]  /*0c90*/  IMAD R48, R48, 0x900, R5.reuse ;  /* 0x0000090030307824 */ /* 0x100fe400078e0205 */
[----:B------:R-:W-:Y:S02]  /*0ca0*/  IMAD R5, R18, 0x900, R5 ;  /* 0x0000090012057824 */ /* 0x000fe400078e0205 */
[----:B------:R-:W-:-:S02]  /*0cb0*/  IMAD R36, R31, 0xc4, R24 ;  /* 0x000000c41f247824 */ /* 0x000fc400078e0218 */
[----:B------:R-:W-:Y:S02]  /*0cc0*/  IMAD R42, R45, 0x7, R24 ;  /* 0x000000072d2a7824 */ /* 0x000fe400078e0218 */
[----:B------:R-:W-:Y:S02]  /*0cd0*/  IMAD R18, R30, 0x12000, R21 ;  /* 0x000120001e127824 */ /* 0x000fe400078e0215 */
[----:B------:R-:W-:Y:S01]  /*0ce0*/  IMAD R63, R6, 0xc4, R63 ;  /* 0x000000c4063f7824 */ /* 0x000fe200078e023f */
[----:B------:R-:W-:Y:S01]  /*0cf0*/  IADD3 R42, R42, -0x1, RZ ;  /* 0xffffffff2a2a7810 */ /* 0x000fe20007ffe0ff */
[----:B------:R-:W-:Y:S02]  /*0d00*/  IMAD R2, R62, 0x900, R23 ;  /* 0x000009003e027824 */ /* 0x000fe400078e0217 */
[----:B------:R-:W-:Y:S01]  /*0d10*/  IMAD.HI R67, R34, 0x38e38e39, RZ ;  /* 0x38e38e3922437827 */ /* 0x000fe200078e02ff */
[----:B------:R-:W-:-:S03]  /*0d20*/  ISETP.GT.U32.AND P0, PT, R42, 0xd, PT ;  /* 0x0000000d2a00780c */ /* 0x000fc60003f04070 */
[--C-:B------:R-:W-:Y:S02]  /*0d30*/  IMAD R6, R6, 0x900, R32.reuse ;  /* 0x0000090006067824 */ /* 0x100fe400078e0220 */
[----:B------:R-:W-:Y:S02]  /*0d40*/  IMAD R7, R7, 0x900, R32 ;  /* 0x0000090007077824 */ /* 0x000fe400078e0220 */
[----:B------:R-:W-:Y:S02]  /*0d50*/  IMAD R32, R30, 0x12000, R22 ;  /* 0x000120001e207824 */ /* 0x000fe400078e0216 */
[C---:B------:R-:W-:Y:S02]  /*0d60*/  IMAD R62, R8.reuse, 0xc4, R51 ;  /* 0x000000c4083e7824 */ /* 0x040fe400078e0233 */
[C---:B------:R-:W-:Y:S02]  /*0d70*/  IMAD R41, R45.reuse, 0x7, R36 ;  /* 0x000000072d297824 */ /* 0x040fe400078e0224 */
[----:B------:R-:W-:Y:S01]  /*0d80*/  IMAD R23, R45, 0x7, R43 ;  /* 0x000000072d177824 */ /* 0x000fe200078e022b */
[----:B------:R-:W-:Y:S01]  /*0d90*/  IADD3 R43, R43, R47, RZ ;  /* 0x0000002f2b2b7210 */ /* 0x000fe20007ffe0ff */
[----:B------:R-:W-:-:S02]  /*0da0*/  IMAD R8, R8, 0x900, R18 ;  /* 0x0000090008087824 */ /* 0x000fc400078e0212 */
[----:B------:R-:W-:Y:S02]  /*0db0*/  IMAD R9, R9, 0x900, R18 ;  /* 0x0000090009097824 */ /* 0x000fe400078e0212 */
[C---:B------:R-:W-:Y:S02]  /*0dc0*/  IMAD R36, R45.reuse, 0x7, R50 ;  /* 0x000000072d247824 */ /* 0x040fe400078e0232 */
[C---:B------:R-:W-:Y:S01]  /*0dd0*/  IMAD R35, R45.reuse, 0x7, R44 ;  /* 0x000000072d237824 */ /* 0x040fe200078e022c */
[----:B------:R-:W-:Y:S01]  /*0de0*/  SHF.R.S32.HI R44, RZ, 0x1, R67 ;  /* 0x00000001ff2c7819 */ /* 0x000fe20000011443 */
[C---:B------:R-:W-:Y:S01]  /*0df0*/  IMAD R37, R45.reuse, 0x7, R56 ;  /* 0x000000072d257824 */ /* 0x040fe200078e0238 */
[----:B------:R-:W-:Y:S01]  /*0e00*/  IADD3 R36, R36, -0x1, RZ ;  /* 0xffffffff24247810 */ /* 0x000fe20007ffe0ff */
[----:B------:R-:W-:Y:S01]  /*0e10*/  IMAD R24, R45, 0x7, R58 ;  /* 0x000000072d187824 */ /* 0x000fe200078e023a */
[----:B------:R-:W-:Y:S01]  /*0e20*/  IADD3 R45, R47, R58, RZ ;  /* 0x0000003a2f2d7210 */ /* 0x000fe20007ffe0ff */
[----:B------:R-:W-:Y:S01]  /*0e30*/  IMAD R18, R30, 0x12000, R19 ;  /* 0x000120001e127824 */ /* 0x000fe200078e0213 */
[----:B------:R-:W-:Y:S01]  /*0e40*/  LEA.HI R67, R67, R44, RZ, 0x1 ;  /* 0x0000002c43437211 */ /* 0x000fe200078f08ff */
[----:B------:R-:W-:Y:S01]  /*0e50*/  IMAD R61, R10, 0xc4, R61 ;  /* 0x000000c40a3d7824 */ /* 0x000fe200078e023d */
[----:B------:R-:W-:Y:S01]  /*0e60*/  ISETP.GT.U32.AND P2, PT, R36, 0xd, PT ;  /* 0x0000000d2400780c */ /* 0x000fe20003f44070 */
[----:B------:R-:W-:Y:S01]  /*0e70*/  IMAD R55, R31, 0x900, R34 ;  /* 0x000009001f377824 */ /* 0x000fe200078e0222 */
[----:B------:R-:W-:Y:S01]  /*0e80*/  IADD3 R34, R34, -0x9, RZ ;  /* 0xfffffff722227810 */ /* 0x000fe20007ffe0ff */
[--C-:B------:R-:W-:Y:S01]  /*0e90*/  IMAD R10, R10, 0x900, R32.reuse ;  /* 0x000009000a0a7824 */ /* 0x100fe200078e0220 */
[----:B------:R-:W-:Y:S01]  /*0ea0*/  IADD3 R35, R35, -0x1, RZ ;  /* 0xffffffff23237810 */ /* 0x000fe20007ffe0ff */
[----:B------:R-:W-:Y:S01]  /*0eb0*/  IMAD R11, R11, 0x900, R32 ;  /* 0x000009000b0b7824 */ /* 0x000fe200078e0220 */
[----:B------:R-:W-:Y:S01]  /*0ec0*/  ISETP.GT.U32.OR P0, PT, R34, 0x7d, P0 ;  /* 0x0000007d2200780c */ /* 0x000fe20000704470 */
[C---:B------:R-:W-:Y:S01]  /*0ed0*/  IMAD R31, R30.reuse, 0x12000, R25 ;  /* 0x000120001e1f7824 */ /* 0x040fe200078e0219 */
[----:B------:R-:W-:Y:S01]  /*0ee0*/  ISETP.GT.U32.AND P3, PT, R35, 0xd, PT ;  /* 0x0000000d2300780c */ /* 0x000fe20003f64070 */
[----:B------:R-:W-:Y:S01]  /*0ef0*/  IMAD R32, R30, 0x12000, R20 ;  /* 0x000120001e207824 */ /* 0x000fe200078e0214 */
[----:B------:R-:W-:Y:S01]  /*0f00*/  P2R R34, PR, RZ, 0x1 ;  /* 0x00000001ff227803 */ /* 0x000fe20000000000 */
[C---:B------:R-:W-:Y:S01]  /*0f10*/  IMAD R59, R12.reuse, 0xc4, R59 ;  /* 0x000000c40c3b7824 */ /* 0x040fe200078e023b */
[----:B------:R-:W-:Y:S01]  /*0f20*/  ISETP.GT.U32.AND P0, PT, R33, 0xd, PT ;  /* 0x0000000d2100780c */ /* 0x000fe20003f04070 */
[--C-:B------:R-:W-:Y:S01]  /*0f30*/  IMAD R12, R12, 0x900, R18.reuse ;  /* 0x000009000c0c7824 */ /* 0x100fe200078e0212 */
[----:B------:R-:W-:Y:S01]  /*0f40*/  IADD3 R37, R37, -0x1, RZ ;  /* 0xffffffff25257810 */ /* 0x000fe20007ffe0ff */
[----:B------:R-:W-:Y:S01]  /*0f50*/  IMAD R13, R13, 0x900, R18 ;  /* 0x000009000d0d7824 */ /* 0x000fe200078e0212 */
[----:B------:R0:W-:Y:S01]  /*0f60*/  STL [R1], R34 ;  /* 0x0000002201007387 */ /* 0x0001e20000100800 */
[----:B------:R-:W-:Y:S01]  /*0f70*/  IMAD R55, R30, 0x12000, R55 ;  /* 0x000120001e377824 */ /* 0x000fe200078e0237 */
[----:B------:R-:W-:Y:S01]  /*0f80*/  IADD3 R30, R41, -0xf, RZ ;  /* 0xfffffff1291e7810 */ /* 0x000fe20007ffe0ff */
[--C-:B------:R-:W-:Y:S01]  /*0f90*/  IMAD R66, R54, 0xc4, R43.reuse ;  /* 0x000000c436427824 */ /* 0x100fe200078e022b */
[----:B------:R-:W-:Y:S01]  /*0fa0*/  IADD3 R24, R24, -0x1, RZ ;  /* 0xffffffff18187810 */ /* 0x000fe20007ffe0ff */
[----:B------:R-:W-:Y:S01]  /*0fb0*/  IMAD R18, R16, 0xc4, R43 ;  /* 0x000000c410127824 */ /* 0x000fe200078e022b */
[----:B------:R-:W-:Y:S01]  /*0fc0*/  SHF.R.U32.HI R43, RZ, 0x1f, R40 ;  /* 0x0000001fff2b7819 */ /* 0x000fe20000011628 */
[----:B------:R-:W-:Y:S01]  /*0fd0*/  IMAD R56, R14, 0xc4, R45 ;  /* 0x000000c40e387824 */ /* 0x000fe200078e022d */
[----:B------:R-:W-:Y:S01]  /*0fe0*/  ISETP.GT.U32.AND P4, PT, R37, 0xd, PT ;  /* 0x0000000d2500780c */ /* 0x000fe20003f84070 */
[--C-:B------:R-:W-:Y:S01]  /*0ff0*/  IMAD R16, R16, 0x900, R31.reuse ;  /* 0x0000090010107824 */ /* 0x100fe200078e021f */
[----:B------:R-:W-:Y:S01]  /*1000*/  LEA.HI.SX32 R43, R40, R43, 0x1e ;  /* 0x0000002b282b7211 */ /* 0x000fe200078ff2ff */
[----:B------:R-:W-:-:S02]  /*1010*/  IMAD R54, R54, 0x900, R31 ;  /* 0x0000090036367824 */ /* 0x000fc400078e021f */
[----:B------:R-:W-:Y:S02]  /*1020*/  IMAD R17, R17, 0x900, R31 ;  /* 0x0000090011117824 */ /* 0x000fe400078e021f */
[--C-:B------:R-:W-:Y:S02]  /*1030*/  IMAD R14, R14, 0x900, R32.reuse ;  /* 0x000009000e0e7824 */ /* 0x100fe400078e0220 */
[----:B------:R-:W-:Y:S02]  /*1040*/  IMAD R15, R15, 0x900, R32 ;  /* 0x000009000f0f7824 */ /* 0x000fe400078e0220 */
[C---:B------:R-:W-:Y:S01]  /*1050*/  IMAD.HI R31, R25.reuse, 0x38e38e39, RZ ;  /* 0x38e38e39191f7827 */ /* 0x040fe200078e02ff */
[----:B------:R-:W-:-:S03]  /*1060*/  IADD3 R25, R25, -0x9, RZ ;  /* 0xfffffff719197810 */ /* 0x000fc60007ffe0ff */
[C---:B------:R-:W-:Y:S01]  /*1070*/  IMAD.HI R32, R29.reuse, 0x38e38e39, RZ ;  /* 0x38e38e391d207827 */ /* 0x040fe200078e02ff */
[----:B------:R-:W-:-:S03]  /*1080*/  IADD3 R29, R29, -0x9, RZ ;  /* 0xfffffff71d1d7810 */ /* 0x000fc60007ffe0ff */
[----:B------:R-:W-:Y:S01]  /*1090*/  IMAD R67, R67, 0xe, R30 ;  /* 0x0000000e43437824 */ /* 0x000fe200078e021e */
[----:B------:R-:W-:Y:S01]  /*10a0*/  SHF.R.S32.HI R30, RZ, 0x1, R31 ;  /* 0x00000001ff1e7819 */ /* 0x000fe2000001141f */
[----:B------:R-:W-:Y:S01]  /*10b0*/  IMAD.HI R42, R28, 0x38e38e39, RZ ;  /* 0x38e38e391c2a7827 */ /* 0x000fe200078e02ff */
[----:B------:R-:W-:Y:S02]  /*10c0*/  SHF.R.S32.HI R41, RZ, 0x1, R32 ;  /* 0x00000001ff297819 */ /* 0x000fe40000011420 */
[----:B------:R-:W-:Y:S01]  /*10d0*/  LEA.HI R31, R31, R30, RZ, 0x1 ;  /* 0x0000001e1f1f7211 */ /* 0x000fe200078f08ff */
[----:B0-----:R-:W-:Y:S01]  /*10e0*/  IMAD.HI R34, R21, 0x38e38e39, RZ ;  /* 0x38e38e3915227827 */ /* 0x001fe200078e02ff */
[----:B------:R-:W-:Y:S02]  /*10f0*/  LEA.HI R30, R32, R41, RZ, 0x1 ;  /* 0x00000029201e7211 */ /* 0x000fe400078f08ff */
[----:B------:R-:W-:Y:S01]  /*1100*/  SHF.R.S32.HI R41, RZ, 0x1, R42 ;  /* 0x00000001ff297819 */ /* 0x000fe2000001142a */
[----:B------:R-:W-:Y:S01]  /*1110*/  IMAD.HI R32, R26, 0x38e38e39, RZ ;  /* 0x38e38e391a207827 */ /* 0x000fe200078e02ff */
[----:B------:R-:W-:-:S02]  /*1120*/  SHF.R.S32.HI R39, RZ, 0x1, R34 ;  /* 0x00000001ff277819 */ /* 0x000fc40000011422 */
[----:B------:R-:W-:Y:S01]  /*1130*/  LEA.HI R41, R42, R41, RZ, 0x1 ;  /* 0x000000292a297211 */ /* 0x000fe200078f08ff */
[----:B------:R-:W-:Y:S01]  /*1140*/  IMAD.HI R42, R22, 0x38e38e39, RZ ;  /* 0x38e38e39162a7827 */ /* 0x000fe200078e02ff */
[----:B------:R-:W-:Y:S02]  /*1150*/  SHF.R.S32.HI R33, RZ, 0x1, R32 ;  /* 0x00000001ff217819 */ /* 0x000fe40000011420 */
[----:B------:R-:W-:Y:S01]  /*1160*/  IADD3 R26, R26, -0x9, RZ ;  /* 0xfffffff71a1a7810 */ /* 0x000fe20007ffe0ff */
[----:B------:R-:W-:Y:S01]  /*1170*/  IMAD.HI R36, R20, 0x38e38e39, RZ ;  /* 0x38e38e3914247827 */ /* 0x000fe200078e02ff */
[----:B------:R-:W-:Y:S02]  /*1180*/  LEA.HI R32, R32, R33, RZ, 0x1 ;  /* 0x0000002120207211 */ /* 0x000fe400078f08ff */
[----:B------:R-:W-:Y:S01]  /*1190*/  LEA.HI R39, R34, R39, RZ, 0x1 ;  /* 0x0000002722277211 */ /* 0x000fe200078f08ff */
[----:B------:R-:W-:Y:S01]  /*11a0*/  IMAD.HI R34, R19, 0x38e38e39, RZ ;  /* 0x38e38e3913227827 */ /* 0x000fe200078e02ff */
[----:B------:R-:W-:-:S02]  /*11b0*/  IADD3 R28, R28, -0x9, RZ ;  /* 0xfffffff71c1c7810 */ /* 0x000fc40007ffe0ff */
[----:B------:R-:W-:Y:S01]  /*11c0*/  ISETP.GT.U32.OR P1, PT, R26, 0x7d, P1 ;  /* 0x0000007d1a00780c */ /* 0x000fe20000f24470 */
[C---:B------:R-:W-:Y:S01]  /*11d0*/  IMAD R66, R31.reuse, 0xe, R66 ;  /* 0x0000000e1f427824 */ /* 0x040fe200078e0242 */
[----:B------:R-:W-:Y:S01]  /*11e0*/  SHF.R.S32.HI R33, RZ, 0x1, R42 ;  /* 0x00000001ff217819 */ /* 0x000fe2000001142a */
[----:B------:R-:W-:Y:S01]  /*11f0*/  IMAD R18, R31, 0xe, R18 ;  /* 0x0000000e1f127824 */ /* 0x000fe200078e0212 */
[----:B------:R-:W-:Y:S01]  /*1200*/  IADD3 R26, R23, -0x1, RZ ;  /* 0xffffffff171a7810 */ /* 0x000fe20007ffe0ff */
[----:B------:R-:W-:Y:S01]  /*1210*/  IMAD R65, R30, 0xe, R65 ;  /* 0x0000000e1e417824 */ /* 0x000fe200078e0241 */
[----:B------:R-:W-:Y:S01]  /*1220*/  ISETP.GT.U32.OR P0, PT, R28, 0x7d, P0 ;  /* 0x0000007d1c00780c */ /* 0x000fe20000704470 */
[----:B------:R-:W-:Y:S01]  /*1230*/  IMAD R63, R32, 0xe, R63 ;  /* 0x0000000e203f7824 */ /* 0x000fe200078e023f */
[----:B------:R-:W-:Y:S01]  /*1240*/  LEA.HI R42, R42, R33, RZ, 0x1 ;  /* 0x000000212a2a7211 */ /* 0x000fe200078f08ff */
[----:B------:R-:W-:Y:S01]  /*1250*/  IMAD R64, R41, 0xe, R64 ;  /* 0x0000000e29407824 */ /* 0x000fe200078e0240 */
[----:B------:R-:W-:Y:S01]  /*1260*/  ISETP.GT.U32.OR P5, PT, R29, 0x7d, P5 ;  /* 0x0000007d1d00780c */ /* 0x000fe20002fa4470 */
[----:B------:R-:W-:Y:S01]  /*1270*/  IMAD R62, R39, 0xe, R62 ;  /* 0x0000000e273e7824 */ /* 0x000fe200078e023e */
[----:B------:R-:W-:Y:S01]  /*1280*/  IADD3 R22, R22, -0x9, RZ ;  /* 0xfffffff716167810 */ /* 0x000fe20007ffe0ff */
[----:B------:R-:W-:Y:S01]  /*1290*/  IMAD R61, R42, 0xe, R61 ;  /* 0x0000000e2a3d7824 */ /* 0x000fe200078e023d */
[----:B------:R-:W-:Y:S01]  /*12a0*/  ISETP.GT.U32.AND P6, PT, R26, 0xd, PT ;  /* 0x0000000d1a00780c */ /* 0x000fe20003fc4070 */
[----:B------:R-:W-:Y:S01]  /*12b0*/  CS2R R30, SRZ ;  /* 0x00000000001e7805 */ /* 0x000fe2000001ff00 */
[----:B------:R-:W-:-:S02]  /*12c0*/  SHF.R.S32.HI R33, RZ, 0x1, R34 ;  /* 0x00000001ff217819 */ /* 0x000fc40000011422 */
[----:B------:R-:W-:Y:S02]  /*12d0*/  SHF.R.S32.HI R35, RZ, 0x1, R36 ;  /* 0x00000001ff237819 */ /* 0x000fe40000011424 */
[----:B------:R-:W-:Y:S02]  /*12e0*/  P2R R28, PR, RZ, 0x1 ;  /* 0x00000001ff1c7803 */ /* 0x000fe40000000000 */
[----:B------:R-:W-:Y:S02]  /*12f0*/  P2R R69, PR, RZ, 0x20 ;  /* 0x00000020ff457803 */ /* 0x000fe40000000000 */
[----:B------:R-:W-:Y:S02]  /*1300*/  IADD3 R19, R19, -0x9, RZ ;  /* 0xfffffff713137810 */ /* 0x000fe40007ffe0ff */
[----:B------:R-:W-:Y:S01]  /*1310*/  ISETP.GT.U32.OR P3, PT, R22, 0x7d, P3 ;  /* 0x0000007d1600780c */ /* 0x000fe20001f64470 */
[----:B------:R-:W-:Y:S01]  /*1320*/  IMAD R22, R27, -0x7, R0 ;  /* 0xfffffff91b167824 */ /* 0x000fe200078e0200 */
[----:B------:R-:W-:Y:S01]  /*1330*/  ISETP.GT.U32.OR P0, PT, R25, 0x7d, P6 ;  /* 0x0000007d1900780c */ /* 0x000fe20003704470 */
[----:B------:R-:W-:Y:S01]  /*1340*/  CS2R R26, SRZ ;  /* 0x00000000001a7805 */ /* 0x000fe2000001ff00 */
[----:B------:R-:W-:-:S02]  /*1350*/  LEA.HI R34, R34, R33, RZ, 0x1 ;  /* 0x0000002122227211 */ /* 0x000fc400078f08ff */
[----:B------:R-:W-:Y:S01]  /*1360*/  LEA.HI R35, R36, R35, RZ, 0x1 ;  /* 0x0000002324237211 */ /* 0x000fe200078f08ff */
[----:B------:R-:W-:Y:S01]  /*1370*/  CS2R R32, SRZ ;  /* 0x0000000000207805 */ /* 0x000fe2000001ff00 */
[----:B------:R-:W-:Y:S01]  /*1380*/  IADD3 R21, R21, -0x9, RZ ;  /* 0xfffffff715157810 */ /* 0x000fe20007ffe0ff */
[----:B------:R-:W-:Y:S01]  /*1390*/  IMAD R59, R34, 0xe, R59 ;  /* 0x0000000e223b7824 */ /* 0x000fe200078e023b */
[----:B------:R-:W-:Y:S01]  /*13a0*/  IADD3 R20, R20, -0x9, RZ ;  /* 0xfffffff714147810 */ /* 0x000fe20007ffe0ff */
[----:B------:R-:W-:Y:S01]  /*13b0*/  IMAD R56, R35, 0xe, R56 ;  /* 0x0000000e23387824 */ /* 0x000fe200078e0238 */
[----:B------:R-:W-:Y:S02]  /*13c0*/  ISETP.GT.U32.AND P5, PT, R24, 0xd, PT ;  /* 0x0000000d1800780c */ /* 0x000fe40003fa4070 */
[----:B------:R-:W-:Y:S01]  /*13d0*/  ISETP.GT.OR P6, PT, R0, 0x36, P6 ;  /* 0x000000360000780c */ /* 0x000fe200037c4670 */
[----:B------:R-:W-:Y:S01]  /*13e0*/  CS2R R24, SRZ ;  /* 0x0000000000187805 */ /* 0x000fe2000001ff00 */
[----:B------:R-:W-:Y:S01]  /*13f0*/  ISETP.GT.U32.OR P4, PT, R19, 0x7d, P4 ;  /* 0x0000007d1300780c */ /* 0x000fe20002784470 */
[----:B------:R-:W-:Y:S01]  /*1400*/  IMAD R19, R43, 0x3f, R22 ;  /* 0x0000003f2b137824 */ /* 0x000fe200078e0216 */
[----:B------:R-:W-:Y:S01]  /*1410*/  P2R R76, PR, RZ, 0x1 ;  /* 0x00000001ff4c7803 */ /* 0x000fe20000000000 */
[----:B------:R-:W-:Y:S01]  /*1420*/  CS2R R22, SRZ ;  /* 0x0000000000167805 */ /* 0x000fe2000001ff00 */
[----:B------:R-:W-:-:S02]  /*1430*/  ISETP.GT.U32.OR P2, PT, R21, 0x7d, P2 ;  /* 0x0000007d1500780c */ /* 0x000fc40001744470 */
[----:B------:R-:W-:Y:S02]  /*1440*/  ISETP.GT.U32.OR P5, PT, R20, 0x7d, P5 ;  /* 0x0000007d1400780c */ /* 0x000fe40002fa4470 */
[----:B------:R-:W-:Y:S01]  /*1450*/  ISETP.NE.AND P0, PT, R28, RZ, PT ;  /* 0x000000ff1c00720c */ /* 0x000fe20003f05270 */
[----:B------:R-:W-:Y:S01]  /*1460*/  CS2R R20, SRZ ;  /* 0x0000000000147805 */ /* 0x000fe2000001ff00 */
[----:B------:R-:W-:Y:S01]  /*1470*/  P2R R68, PR, RZ, 0x40 ;  /* 0x00000040ff447803 */ /* 0x000fe20000000000 */
[----:B------:R-:W-:-:S06]  /*1480*/  CS2R R28, SRZ ;  /* 0x00000000001c7805 */ /* 0x000fcc000001ff00 */
.L_x_7:
[----:B------:R-:W2:Y:S01]  /*1490*/  LDL R34, [R1] ;  /* 0x0000000001227983 */ /* 0x000ea20000100800 */
[----:B------:R-:W-:Y:S01]  /*14a0*/  P2R R43, PR, RZ, 0x20 ;  /* 0x00000020ff2b7803 */ /* 0x000fe20000000000 */
[----:B------:R-:W-:Y:S01]  /*14b0*/  CS2R R52, SRZ ;  /* 0x0000000000347805 */ /* 0x000fe2000001ff00 */
[----:B------:R-:W-:Y:S01]  /*14c0*/  ISETP.NE.AND P5, PT, R76, RZ, PT ;  /* 0x000000ff4c00720c */ /* 0x000fe20003fa5270 */
[----:B------:R-:W-:Y:S01]  /*14d0*/  @!P0 IMAD R40, R20, 0xc40, R64 ;  /* 0x00000c4014288824 */ /* 0x000fe200078e0240 */
[----:B------:R-:W-:-:S02]  /*14e0*/  P2R R42, PR, RZ, 0x10 ;  /* 0x00000010ff2a7803 */ /* 0x000fc40000000000 */
[----:B------:R-:W-:Y:S02]  /*14f0*/  MOV R74, 0x4 ;  /* 0x00000004004a7802 */ /* 0x000fe40000000f00 */
[----:B------:R-:W-:Y:S02]  /*1500*/  MOV R51, RZ ;  /* 0x000000ff00337202 */ /* 0x000fe40000000f00 */
[----:B------:R-:W-:Y:S01]  /*1510*/  MOV R45, RZ ;  /* 0x000000ff002d7202 */ /* 0x000fe20000000f00 */
[----:B------:R-:W-:Y:S01]  /*1520*/  @!P0 IMAD.WIDE R40, R40, R74, c[0x0][0x160] ;  /* 0x0000580028288625 */ /* 0x000fe200078e024a */
[----:B------:R-:W-:Y:S02]  /*1530*/  ISETP.NE.AND P6, PT, R69, RZ, PT ;  /* 0x000000ff4500720c */ /* 0x000fe40003fc5270 */
[----:B------:R-:W-:Y:S01]  /*1540*/  MOV R47, RZ ;  /* 0x000000ff002f7202 */ /* 0x000fe20000000f00 */
[----:B------:R-:W-:Y:S01]  /*1550*/  @!P5 IMAD R36, R20, 0xc40, R66 ;  /* 0x00000c401424d824 */ /* 0x000fe200078e0242 */
[----:B------:R-:W-:-:S03]  /*1560*/  MOV R57, RZ ;  /* 0x000000ff00397202 */ /* 0x000fc60000000f00 */
[-C--:B------:R-:W-:Y:S01]  /*1570*/  @!P5 IMAD.WIDE R36, R36, R74.reuse, c[0x0][0x160] ;  /* 0x000058002424d625 */ /* 0x080fe200078e024a */
[----:B------:R-:W-:Y:S02]  /*1580*/  MOV R71, RZ ;  /* 0x000000ff00477202 */ /* 0x000fe40000000f00 */
[----:B------:R0:W3:Y:S03]  /*1590*/  @!P0 LDG.E.CONSTANT R57, [R40.64] ;  /* 0x0000000428398981 */ /* 0x0000e6000c1e9900 */
[C---:B------:R-:W-:Y:S01]  /*15a0*/  @!P6 IMAD R38, R20.reuse, 0xc40, R65 ;  /* 0x00000c401426e824 */ /* 0x040fe200078e0241 */
[----:B------:R1:W4:Y:S01]  /*15b0*/  @!P5 LDG.E.CONSTANT R53, [R36.64] ;  /* 0x000000042435d981 */ /* 0x000322000c1e9900 */
[----:B------:R-:W-:Y:S01]  /*15c0*/  ISETP.NE.AND P5, PT, R43, RZ, PT ;  /* 0x000000ff2b00720c */ /* 0x000fe20003fa5270 */
[----:B------:R-:W-:Y:S02]  /*15d0*/  @!P2 IMAD R43, R20, 0xc40, R62 ;  /* 0x00000c40142ba824 */ /* 0x000fe400078e023e */
[-C--:B------:R-:W-:Y:S01]  /*15e0*/  @!P6 IMAD.WIDE R38, R38, R74.reuse, c[0x0][0x160] ;  /* 0x000058002626e625 */ /* 0x080fe200078e024a */
[----:B------:R-:W-:Y:S01]  /*15f0*/  MOV R73, RZ ;  /* 0x000000ff00497202 */ /* 0x000fe20000000f00 */
[----:B------:R-:W-:Y:S06]  /*1600*/  BAR.SYNC 0x0 ;  /* 0x0000000000007b1d */ /* 0x000fec0000000000 */
[C---:B------:R-:W-:Y:S01]  /*1610*/  @!P3 IMAD R44, R20.reuse, 0xc40, R61 ;  /* 0x00000c40142cb824 */ /* 0x040fe200078e023d */
[----:B------:R5:W3:Y:S01]  /*1620*/  @!P6 LDG.E.CONSTANT R47, [R38.64] ;  /* 0x00000004262fe981 */ /* 0x000ae2000c1e9900 */
[----:B------:R-:W-:Y:S01]  /*1630*/  @!P5 IMAD R58, R20, 0xc40, R56 ;  /* 0x00000c40143ad824 */ /* 0x000fe200078e0238 */
[----:B------:R-:W-:Y:S01]  /*1640*/  MOV R75, RZ ;  /* 0x000000ff004b7202 */ /* 0x000fe20000000f00 */
[----:B-1----:R-:W-:Y:S01]  /*1650*/  @!P2 IMAD.WIDE R36, R43, R74, c[0x0][0x160] ;  /* 0x000058002b24a625 */ /* 0x002fe200078e024a */
[----:B------:R-:W-:-:S04]  /*1660*/  MOV R77, RZ ;  /* 0x000000ff004d7202 */ /* 0x000fc80000000f00 */
[----:B------:R-:W3:Y:S01]  /*1670*/  @!P2 LDG.E.CONSTANT R73, [R36.64] ;  /* 0x000000042449a981 */ /* 0x000ee2000c1e9900 */
[----:B-----5:R-:W-:-:S05]  /*1680*/  @!P3 IMAD.WIDE R38, R44, R74, c[0x0][0x160] ;  /* 0x000058002c26b625 */ /* 0x020fca00078e024a */
[----:B------:R-:W5:Y:S01]  /*1690*/  @!P3 LDG.E.CONSTANT R75, [R38.64] ;  /* 0x00000004264bb981 */ /* 0x000f62000c1e9900 */
[----:B--2---:R-:W-:Y:S01]  /*16a0*/  ISETP.NE.AND P4, PT, R34, RZ, PT ;  /* 0x000000ff2200720c */ /* 0x004fe20003f85270 */
[----:B------:R-:W-:-:S04]  /*16b0*/  IMAD R34, R20, 0xc40, R67 ;  /* 0x00000c4014227824 */ /* 0x000fc800078e0243 */
[----:B------:R-:W-:-:S08]  /*16c0*/  IMAD.WIDE R34, R34, R74, c[0x0][0x160] ;  /* 0x0000580022227625 */ /* 0x000fd000078e024a */
[----:B------:R1:W2:Y:S04]  /*16d0*/  @!P4 LDG.E.CONSTANT R51, [R34.64] ;  /* 0x000000042233c981 */ /* 0x0002a8000c1e9900 */
[----:B------:R1:W2:Y:S01]  /*16e0*/  @!P4 LDG.E.CONSTANT R45, [R34.64+0x2ae0] ;  /* 0x002ae004222dc981 */ /* 0x0002a2000c1e9900 */
[----:B------:R-:W-:Y:S01]  /*16f0*/  ISETP.NE.AND P4, PT, R42, RZ, PT ;  /* 0x000000ff2a00720c */ /* 0x000fe20003f85270 */
[----:B------:R-:W-:-:S04]  /*1700*/  @!P1 IMAD R42, R20, 0xc40, R63 ;  /* 0x00000c40142a9824 */ /* 0x000fc800078e023f */
[----:B-1----:R-:W-:-:S08]  /*1710*/  @!P1 IMAD.WIDE R34, R42, R74, c[0x0][0x160] ;  /* 0x000058002a229625 */ /* 0x002fd000078e024a */
[----:B------:R-:W-:Y:S01]  /*1720*/  @!P4 IMAD R50, R20, 0xc40, R59 ;  /* 0x00000c401432c824 */ /* 0x000fe200078e023b */
[----:B------:R-:W2:Y:S01]  /*1730*/  @!P1 LDG.E.CONSTANT R71, [R34.64] ;  /* 0x0000000422479981 */ /* 0x000ea2000c1e9900 */
[----:B------:R-:W-:-:S04]  /*1740*/  @!P5 IMAD.WIDE R42, R58, R74, c[0x0][0x160] ;  /* 0x000058003a2ad625 */ /* 0x000fc800078e024a */
[----:B0-----:R-:W-:Y:S01]  /*1750*/  @!P4 IMAD.WIDE R40, R50, R74, c[0x0][0x160] ;  /* 0x000058003228c625 */ /* 0x001fe200078e024a */
[----:B------:R-:W2:Y:S04]  /*1760*/  @!P5 LDG.E.CONSTANT R52, [R42.64] ;  /* 0x000000042a34d981 */ /* 0x000ea8000c1e9900 */
[----:B------:R-:W2:Y:S04]  /*1770*/  @!P4 LDG.E.CONSTANT R77, [R40.64] ;  /* 0x00000004284dc981 */ /* 0x000ea8000c1e9900 */
[----:B----4-:R0:W-:Y:S04]  /*1780*/  STS [R0.X4+0x380], R53 ;  /* 0x0003803500007388 */ /* 0x0101e80000004800 */
[----:B---3--:R0:W-:Y:S04]  /*1790*/  STS [R0.X4+0x700], R47 ;  /* 0x0007002f00007388 */ /* 0x0081e80000004800 */
[----:B------:R0:W-:Y:S04]  /*17a0*/  STS [R0.X4+0xa80], R57 ;  /* 0x000a803900007388 */ /* 0x0001e80000004800 */
[----:B------:R0:W-:Y:S04]  /*17b0*/  STS [R0.X4+0x1180], R73 ;  /* 0x0011804900007388 */ /* 0x0001e80000004800 */
[----:B-----5:R0:W-:Y:S01]  /*17c0*/  STS [R0.X4+0x1500], R75 ;  /* 0x0015004b00007388 */ /* 0x0201e20000004800 */
[----:B------:R-:W-:Y:S01]  /*17d0*/  ISETP.GT.AND P6, PT, R0, 0x3f, PT ;  /* 0x0000003f0000780c */ /* 0x000fe20003fc4270 */
[----:B------:R-:W-:Y:S02]  /*17e0*/  BSSY B0, `(.L_x_0) ;  /* 0x0000010000007945 */ /* 0x000fe40003800000 */
[----:B--2---:R0:W-:Y:S04]  /*17f0*/  STS [R0.X4], R51 ;  /* 0x0000003300007388 */ /* 0x0041e80000004800 */
[----:B------:R0:W-:Y:S04]  /*1800*/  STS [R0.X4+0x1f80], R45 ;  /* 0x001f802d00007388 */ /* 0x0001e80000004800 */
[----:B------:R0:W-:Y:S04]  /*1810*/  STS [R0.X4+0xe00], R71 ;  /* 0x000e004700007388 */ /* 0x0001e80000004800 */
[----:B------:R0:W-:Y:S04]  /*1820*/  STS [R0.X4+0x1c00], R52 ;  /* 0x001c003400007388 */ /* 0x0001e80000004800 */
[----:B------:R0:W-:Y:S01]  /*1830*/  STS [R0.X4+0x1880], R77 ;  /* 0x0018804d00007388 */ /* 0x0001e20000004800 */
[----:B------:R-:W-:Y:S05]  /*1840*/  @P6 BRA `(.L_x_1) ;  /* 0x0000009000006947 */ /* 0x000fea0003800000 */
[----:B------:R-:W-:Y:S01]  /*1850*/  ISETP.NE.AND P6, PT, R68, RZ, PT ;  /* 0x000000ff4400720c */ /* 0x000fe20003fc5270 */
[----:B------:R-:W-:Y:S01]  /*1860*/  BSSY B1, `(.L_x_2) ;  /* 0x0000006000017945 */ /* 0x000fe20003800000 */
[----:B------:R-:W-:-:S11]  /*1870*/  HFMA2.MMA R35, -RZ, RZ, 0, 0 ;  /* 0x00000000ff237435 */ /* 0x000fd600000001ff */
[----:B------:R-:W-:Y:S05]  /*1880*/  @P6 BRA `(.L_x_3) ;  /* 0x0000003000006947 */ /* 0x000fea0003800000 */
[----:B------:R-:W-:-:S04]  /*1890*/  IMAD R34, R20, 0xc40, R18 ;  /* 0x00000c4014227824 */ /* 0x000fc800078e0212 */
[----:B------:R-:W-:-:S06]  /*18a0*/  IMAD.WIDE R34, R34, R74, c[0x0][0x160] ;  /* 0x0000580022227625 */ /* 0x000fcc00078e024a */
[----:B------:R1:W5:Y:S02]  /*18b0*/  LDG.E.CONSTANT R35, [R34.64] ;  /* 0x0000000422237981 */ /* 0x000364000c1e9900 */
.L_x_3:
[----:B------:R-:W-:Y:S05]  /*18c0*/  BSYNC B1 ;  /* 0x0000000000017941 */ /* 0x000fea0003800000 */
.L_x_2:
[----:B-----5:R2:W-:Y:S02]  /*18d0*/  STS [R0.X4+0x2300], R35 ;  /* 0x0023002300007388 */ /* 0x0205e40000004800 */
.L_x_1:
[----:B------:R-:W-:Y:S05]  /*18e0*/  BSYNC B0 ;  /* 0x0000000000007941 */ /* 0x000fea0003800000 */
.L_x_0:
[----:B------:R-:W-:-:S13]  /*18f0*/  ISETP.GT.AND P6, PT, R0, 0x7f, PT ;  /* 0x0000007f0000780c */ /* 0x000fda0003fc4270 */
[----:B-1----:R-:W-:-:S04]  /*1900*/  @!P6 IMAD R34, R20, 0x90, R2 ;  /* 0x000000901422e824 */ /* 0x002fc800078e0202 */
[----:B--2---:R-:W-:-:S05]  /*1910*/  @!P6 IMAD.WIDE R34, R34, R74, c[0x0][0x168] ;  /* 0x00005a002222e625 */ /* 0x004fca00078e024a */
[----:B------:R1:W2:Y:S01]  /*1920*/  @!P6 LDG.E.CONSTANT R41, [R34.64] ;  /* 0x000000042229e981 */ /* 0x0002a2000c1e9900 */
[C---:B------:R-:W-:Y:S02]  /*1930*/  IMAD R36, R20.reuse, 0x90, R55 ;  /* 0x0000009014247824 */ /* 0x040fe400078e0237 */
[C---:B------:R-:W-:Y:S02]  /*1940*/  IMAD R37, R20.reuse, 0x90, R54 ;  /* 0x0000009014257824 */ /* 0x040fe400078e0236 */
[C---:B------:R-:W-:Y:S02]  /*1950*/  IMAD R38, R20.reuse, 0x90, R49 ;  /* 0x0000009014267824 */ /* 0x040fe400078e0231 */
[----:B------:R-:W-:Y:S02]  /*1960*/  IMAD R39, R20, 0x90, R48 ;  /* 0x0000009014277824 */ /* 0x000fe400078e0230 */
[----:B-1----:R-:W-:-:S04]  /*1970*/  IMAD.WIDE R34, R36, R74, c[0x0][0x168] ;  /* 0x00005a0024227625 */ /* 0x002fc800078e024a */
[----:B------:R-:W-:Y:S01]  /*1980*/  IMAD.WIDE R36, R37, R74, c[0x0][0x168] ;  /* 0x00005a0025247625 */ /* 0x000fe200078e024a */
[----:B------:R1:W3:Y:S03]  /*1990*/  LDG.E.CONSTANT R44, [R34.64] ;  /* 0x00000004222c7981 */ /* 0x0002e6000c1e9900 */
[C---:B------:R-:W-:Y:S01]  /*19a0*/  IMAD R40, R20.reuse, 0x90, R6 ;  /* 0x0000009014287824 */ /* 0x040fe200078e0206 */
[----:B0-----:R1:W4:Y:S01]  /*19b0*/  LDG.E.CONSTANT R45, [R34.64+0x1f800] ;  /* 0x01f80004222d7981 */ /* 0x001322000c1e9900 */
[----:B------:R-:W-:-:S03]  /*19c0*/  IMAD R42, R20, 0x90, R10 ;  /* 0x00000090142a7824 */ /* 0x000fc600078e020a */
[----:B------:R1:W5:Y:S01]  /*19d0*/  LDG.E.CONSTANT R47, [R34.64+0x3f000] ;  /* 0x03f00004222f7981 */ /* 0x000362000c1e9900 */
[----:B------:R-:W-:-:S03]  /*19e0*/  IMAD R58, R20, 0x90, R12 ;  /* 0x00000090143a7824 */ /* 0x000fc600078e020c */
[----:B------:R0:W3:Y:S01]  /*19f0*/  LDG.E.CONSTANT R50, [R36.64] ;  /* 0x0000000424327981 */ /* 0x0000e2000c1e9900 */
[----:B------:R-:W-:Y:S02]  /*1a00*/  IMAD R60, R20, 0x90, R14 ;  /* 0x00000090143c7824 */ /* 0x000fe400078e020e */
[----:B-1----:R-:W-:-:S04]  /*1a10*/  IMAD.WIDE R34, R38, R74, c[0x0][0x168] ;  /* 0x00005a0026227625 */ /* 0x002fc800078e024a */
[-C--:B0-----:R-:W-:Y:S01]  /*1a20*/  IMAD.WIDE R36, R39, R74.reuse, c[0x0][0x168] ;  /* 0x00005a0027247625 */ /* 0x081fe200078e024a */
[----:B------:R0:W3:Y:S03]  /*1a30*/  LDG.E.CONSTANT R51, [R34.64] ;  /* 0x0000000422337981 */ /* 0x0000e6000c1e9900 */
[-C--:B------:R-:W-:Y:S01]  /*1a40*/  IMAD.WIDE R38, R40, R74.reuse, c[0x0][0x168] ;  /* 0x00005a0028267625 */ /* 0x080fe200078e024a */
[----:B------:R1:W3:Y:S03]  /*1a50*/  LDG.E.CONSTANT R52, [R36.64] ;  /* 0x0000000424347981 */ /* 0x0002e6000c1e9900 */
[----:B------:R-:W-:Y:S01]  /*1a60*/  IMAD.WIDE R42, R42, R74, c[0x0][0x168] ;  /* 0x00005a002a2a7625 */ /* 0x000fe200078e024a */
[----:B------:R1:W3:Y:S03]  /*1a70*/  LDG.E.CONSTANT R53, [R38.64] ;  /* 0x0000000426357981 */ /* 0x0002e6000c1e9900 */
[----:B------:R-:W-:-:S02]  /*1a80*/  IMAD R71, R20, 0x90, R4 ;  /* 0x0000009014477824 */ /* 0x000fc400078e0204 */
[-C--:B0-----:R-:W-:Y:S01]  /*1a90*/  IMAD.WIDE R34, R58, R74.reuse, c[0x0][0x168] ;  /* 0x00005a003a227625 */ /* 0x081fe200078e024a */
[----:B------:R0:W3:Y:S03]  /*1aa0*/  LDG.E.CONSTANT R42, [R42.64] ;  /* 0x000000042a2a7981 */ /* 0x0000e6000c1e9900 */
[----:B-1----:R-:W-:-:S04]  /*1ab0*/  IMAD.WIDE R36, R60, R74, c[0x0][0x168] ;  /* 0x00005a003c247625 */ /* 0x002fc800078e024a */
[C---:B------:R-:W-:Y:S01]  /*1ac0*/  IMAD R60, R20.reuse, 0x90, R5 ;  /* 0x00000090143c7824 */ /* 0x040fe200078e0205 */
[----:B------:R1:W3:Y:S01]  /*1ad0*/  LDG.E.CONSTANT R58, [R36.64] ;  /* 0x00000004243a7981 */ /* 0x0002e2000c1e9900 */
[----:B------:R-:W-:-:S03]  /*1ae0*/  IMAD R70, R20, 0x90, R16 ;  /* 0x0000009014467824 */ /* 0x000fc600078e0210 */
[----:B0-----:R0:W3:Y:S01]  /*1af0*/  LDG.E.CONSTANT R43, [R34.64] ;  /* 0x00000004222b7981 */ /* 0x0010e2000c1e9900 */
[----:B------:R-:W-:-:S04]  /*1b00*/  IMAD.WIDE R38, R70, R74, c[0x0][0x168] ;  /* 0x00005a0046267625 */ /* 0x000fc800078e024a */
[----:B------:R-:W-:Y:S02]  /*1b10*/  IMAD R70, R20, 0x90, R7 ;  /* 0x0000009014467824 */ /* 0x000fe400078e0207 */
[----:B0-----:R-:W-:Y:S02]  /*1b20*/  IMAD.WIDE R34, R60, R74, c[0x0][0x168] ;  /* 0x00005a003c227625 */ /* 0x001fe400078e024a */
[----:B------:R0:W3:Y:S02]  /*1b30*/  LDG.E.CONSTANT R60, [R38.64] ;  /* 0x00000004263c7981 */ /* 0x0000e4000c1e9900 */
[----:B------:R-:W-:-:S04]  /*1b40*/  IMAD R72, R20, 0x90, R11 ;  /* 0x0000009014487824 */ /* 0x000fc800078e020b */
[----:B0-----:R-:W-:-:S04]  /*1b50*/  IMAD.WIDE R38, R72, R74, c[0x0][0x168] ;  /* 0x00005a0048267625 */ /* 0x001fc800078e024a */
[C---:B------:R-:W-:Y:S02]  /*1b60*/  IMAD R72, R20.reuse, 0x90, R17 ;  /* 0x0000009014487824 */ /* 0x040fe400078e0211 */
[----:B------:R-:W3:Y:S04]  /*1b70*/  LDG.E.CONSTANT R39, [R38.64] ;  /* 0x0000000426277981 */ /* 0x000ee8000c1e9900 */
[----:B--2---:R0:W-:Y:S02]  /*1b80*/  @!P6 STS [R0.X4+0x6a00], R41 ;  /* 0x006a00290000e388 */ /* 0x0041e40000004800 */
[----:B0-----:R-:W-:-:S04]  /*1b90*/  IMAD R41, R20, 0x90, R8 ;  /* 0x0000009014297824 */ /* 0x001fc800078e0208 */
[----:B------:R-:W-:-:S05]  /*1ba0*/  IMAD.WIDE R40, R41, R74, c[0x0][0x168] ;  /* 0x00005a0029287625 */ /* 0x000fca00078e024a */
[----:B------:R0:W2:Y:S02]  /*1bb0*/  LDG.E.CONSTANT R57, [R40.64] ;  /* 0x0000000428397981 */ /* 0x0000a4000c1e9900 */
[----:B0-----:R-:W-:-:S04]  /*1bc0*/  IMAD.WIDE R40, R71, R74, c[0x0][0x168] ;  /* 0x00005a0047287625 */ /* 0x001fc800078e024a */
[----:B------:R-:W-:Y:S02]  /*1bd0*/  IMAD R71, R20, 0x90, R9 ;  /* 0x0000009014477824 */ /* 0x000fe400078e0209 */
[----:B------:R0:W2:Y:S02]  /*1be0*/  LDG.E.CONSTANT R40, [R40.64] ;  /* 0x0000000428287981 */ /* 0x0000a4000c1e9900 */
[----:B-1----:R-:W-:-:S05]  /*1bf0*/  IMAD.WIDE R36, R71, R74, c[0x0][0x168] ;  /* 0x00005a0047247625 */ /* 0x002fca00078e024a */
[----:B------:R1:W2:Y:S04]  /*1c00*/  LDG.E.CONSTANT R73, [R36.64] ;  /* 0x0000000424497981 */ /* 0x0002a8000c1e9900 */
[----:B0-----:R0:W2:Y:S02]  /*1c10*/  LDG.E.CONSTANT R41, [R34.64] ;  /* 0x0000000422297981 */ /* 0x0010a4000c1e9900 */
[----:B0-----:R-:W-:-:S04]  /*1c20*/  IMAD.WIDE R34, R70, R74, c[0x0][0x168] ;  /* 0x00005a0046227625 */ /* 0x001fc800078e024a */
[----:B------:R-:W-:Y:S01]  /*1c30*/  IMAD R70, R20, 0x90, R13 ;  /* 0x0000009014467824 */ /* 0x000fe200078e020d */
[----:B------:R0:W2:Y:S01]  /*1c40*/  LDG.E.CONSTANT R71, [R34.64] ;  /* 0x0000000422477981 */ /* 0x0000a2000c1e9900 */
[----:B-1----:R-:W-:-:S04]  /*1c50*/  IMAD.WIDE R36, R72, R74, c[0x0][0x168] ;  /* 0x00005a0048247625 */ /* 0x002fc800078e024a */
[----:B0-----:R-:W-:-:S04]  /*1c60*/  IMAD.WIDE R34, R70, R74, c[0x0][0x168] ;  /* 0x00005a0046227625 */ /* 0x001fc800078e024a */
[----:B------:R-:W-:Y:S01]  /*1c70*/  IMAD R70, R20, 0x90, R15 ;  /* 0x0000009014467824 */ /* 0x000fe200078e020f */
[----:B------:R0:W2:Y:S03]  /*1c80*/  LDG.E.CONSTANT R75, [R34.64] ;  /* 0x00000004224b7981 */ /* 0x0000a6000c1e9900 */
[----:B0-----:R-:W-:Y:S02]  /*1c90*/  IMAD.WIDE R34, R70, R74, c[0x0][0x168] ;  /* 0x00005a0046227625 */ /* 0x001fe400078e024a */
[----:B------:R-:W2:Y:S04]  /*1ca0*/  LDG.E.CONSTANT R70, [R36.64] ;  /* 0x0000000424467981 */ /* 0x000ea8000c1e9900 */
[----:B------:R-:W2:Y:S04]  /*1cb0*/  LDG.E.CONSTANT R77, [R34.64] ;  /* 0x00000004224d7981 */ /* 0x000ea8000c1e9900 */
[----:B---3--:R-:W-:Y:S04]  /*1cc0*/  STS [R0.X4+0x2400], R44 ;  /* 0x0024002c00007388 */ /* 0x008fe80000004800 */
[----:B----4-:R-:W-:Y:S04]  /*1cd0*/  STS [R0.X4+0x4380], R45 ;  /* 0x0043802d00007388 */ /* 0x010fe80000004800 */
[----:B-----5:R-:W-:Y:S04]  /*1ce0*/  STS [R0.X4+0x6300], R47 ;  /* 0x0063002f00007388 */ /* 0x020fe80000004800 */
[----:B------:R-:W-:Y:S04]  /*1cf0*/  STS [R0.X4+0x2780], R50 ;  /* 0x0027803200007388 */ /* 0x000fe80000004800 */
        /* <DEDUP_REMOVED lines=8> */
[----:B--2---:R0:W-:Y:S04]  /*1d80*/  STS [R0.X4+0x3580], R57 ;  /* 0x0035803900007388 */ /* 0x0041e80000004800 */
[----:B------:R-:W-:Y:S04]  /*1d90*/  STS [R0.X4+0x4a80], R40 ;  /* 0x004a802800007388 */ /* 0x000fe80000004800 */
[----:B------:R-:W-:Y:S04]  /*1da0*/  STS [R0.X4+0x5500], R73 ;  /* 0x0055004900007388 */ /* 0x000fe80000004800 */
[----:B------:R-:W-:Y:S04]  /*1db0*/  STS [R0.X4+0x4e00], R41 ;  /* 0x004e002900007388 */ /* 0x000fe80000004800 */
[----:B------:R-:W-:Y:S04]  /*1dc0*/  STS [R0.X4+0x5180], R71 ;  /* 0x0051804700007388 */ /* 0x000fe80000004800 */
[----:B------:R-:W-:Y:S04]  /*1dd0*/  STS [R0.X4+0x5c00], R75 ;  /* 0x005c004b00007388 */ /* 0x000fe80000004800 */
[----:B------:R-:W-:Y:S04]  /*1de0*/  STS [R0.X4+0x6680], R70 ;  /* 0x0066804600007388 */ /* 0x000fe80000004800 */
[----:B------:R-:W-:Y:S01]  /*1df0*/  STS [R0.X4+0x5f80], R77 ;  /* 0x005f804d00007388 */ /* 0x000fe20000004800 */
[----:B0-----:R-:W-:-:S03]  /*1e00*/  MOV R57, RZ ;  /* 0x000000ff00397202 */ /* 0x001fc60000000f00 */
[----:B------:R-:W-:Y:S06]  /*1e10*/  BAR.SYNC 0x0 ;  /* 0x0000000000007b1d */ /* 0x000fec0000000000 */
.L_x_5:
[C---:B------:R-:W-:Y:S02]  /*1e20*/  IMAD R58, R57.reuse, 0x120, R19 ;  /* 0x00000120393a7824 */ /* 0x040fe400078e0213 */
[C---:B------:R-:W-:Y:S01]  /*1e30*/  IMAD R60, R57.reuse, 0x48, R3 ;  /* 0x00000048393c7824 */ /* 0x040fe200078e0203 */
[----:B------:R-:W-:Y:S02]  /*1e40*/  IADD3 R57, R57, 0x1, RZ ;  /* 0x0000000139397810 */ /* 0x000fe40007ffe0ff */
[----:B------:R-:W-:Y:S02]  /*1e50*/  LDS R71, [R58.X4] ;  /* 0x000000003a477984 */ /* 0x000fe40000004800 */
[----:B------:R-:W-:Y:S02]  /*1e60*/  ISETP.GE.U32.AND P6, PT, R57, 0x8, PT ;  /* 0x000000083900780c */ /* 0x000fe40003fc6070 */
[----:B------:R-:W0:Y:S04]  /*1e70*/  LDS.64 R34, [R60] ;  /* 0x000000003c227984 */ /* 0x000e280000000a00 */
[----:B------:R-:W1:Y:S04]  /*1e80*/  LDS R70, [R58.X4+0x24] ;  /* 0x000024003a467984 */ /* 0x000e680000004800 */
[----:B------:R-:W2:Y:S04]  /*1e90*/  LDS R72, [R58.X4+0x48] ;  /* 0x000048003a487984 */ /* 0x000ea80000004800 */
[----:B------:R-:W3:Y:S04]  /*1ea0*/  LDS R50, [R58.X4+0xd8] ;  /* 0x0000d8003a327984 */ /* 0x000ee80000004800 */
[----:B------:R-:W4:Y:S04]  /*1eb0*/  LDS.64 R36, [R60+0x2400] ;  /* 0x002400003c247984 */ /* 0x000f280000000a00 */
[----:B------:R-:W5:Y:S04]  /*1ec0*/  LDS R53, [R58.X4+0x6c] ;  /* 0x00006c003a357984 */ /* 0x000f680000004800 */
[----:B------:R-:W5:Y:S04]  /*1ed0*/  LDS R52, [R58.X4+0x90] ;  /* 0x000090003a347984 */ /* 0x000f680000004800 */
[----:B------:R-:W5:Y:S04]  /*1ee0*/  LDS R51, [R58.X4+0xb4] ;  /* 0x0000b4003a337984 */ /* 0x000f680000004800 */
[----:B------:R-:W5:Y:S04]  /*1ef0*/  LDS.64 R38, [R60+0x8] ;  /* 0x000008003c267984 */ /* 0x000f680000000a00 */
[----:B------:R-:W5:Y:S04]  /*1f00*/  LDS R47, [R58.X4+0xfc] ;  /* 0x0000fc003a2f7984 */ /* 0x000f680000004800 */
[----:B------:R-:W5:Y:S01]  /*1f10*/  LDS.64 R40, [R60+0x2408] ;  /* 0x002408003c287984 */ /* 0x000f620000000a00 */
[----:B0-----:R-:W-:-:S03]  /*1f20*/  FFMA R30, R34, R71, R30 ;  /* 0x00000047221e7223 */ /* 0x001fc6000000001e */
[----:B------:R-:W0:Y:S01]  /*1f30*/  LDS.64 R42, [R60+0x18] ;  /* 0x000018003c2a7984 */ /* 0x000e220000000a00 */
[----:B-1----:R-:W-:-:S03]  /*1f40*/  FFMA R28, R34, R70, R28 ;  /* 0x00000046221c7223 */ /* 0x002fc6000000001c */
[----:B------:R-:W1:Y:S01]  /*1f50*/  LDS.64 R44, [R60+0x2418] ;  /* 0x002418003c2c7984 */ /* 0x000e620000000a00 */
[C---:B--2---:R-:W-:Y:S02]  /*1f60*/  FFMA R26, R34.reuse, R72, R26 ;  /* 0x00000048221a7223 */ /* 0x044fe4000000001a */
[----:B---3--:R-:W-:Y:S01]  /*1f70*/  FFMA R32, R34, R50, R32 ;  /* 0x0000003222207223 */ /* 0x008fe20000000020 */
[----:B------:R-:W-:Y:S01]  /*1f80*/  LDS R74, [R58.X4+0x240] ;  /* 0x000240003a4a7984 */ /* 0x000fe20000004800 */
[----:B----4-:R-:W-:Y:S02]  /*1f90*/  FFMA R29, R71, R36, R29 ;  /* 0x00000024471d7223 */ /* 0x010fe4000000001d */
[----:B------:R-:W-:Y:S02]  /*1fa0*/  FFMA R27, R36, R70, R27 ;  /* 0x00000046241b7223 */ /* 0x000fe4000000001b */
[----:B-----5:R-:W-:Y:S02]  /*1fb0*/  FFMA R24, R34, R53, R24 ;  /* 0x0000003522187223 */ /* 0x020fe40000000018 */
[----:B------:R-:W-:-:S02]  /*1fc0*/  FFMA R25, R36, R72, R25 ;  /* 0x0000004824197223 */ /* 0x000fc40000000019 */
[----:B------:R-:W-:Y:S02]  /*1fd0*/  FFMA R22, R34, R52, R22 ;  /* 0x0000003422167223 */ /* 0x000fe40000000016 */
[----:B------:R-:W-:Y:S02]  /*1fe0*/  FFMA R71, R36, R50, R31 ;  /* 0x0000003224477223 */ /* 0x000fe4000000001f */
[----:B------:R-:W-:Y:S02]  /*1ff0*/  FFMA R46, R34, R51, R46 ;  /* 0x00000033222e7223 */ /* 0x000fe4000000002e */
[C---:B------:R-:W-:Y:S02]  /*2000*/  FFMA R23, R36.reuse, R53, R23 ;  /* 0x0000003524177223 */ /* 0x040fe40000000017 */
[----:B------:R-:W-:Y:S02]  /*2010*/  FFMA R34, R36, R52, R21 ;  /* 0x0000003424227223 */ /* 0x000fe40000000015 */
[----:B------:R-:W-:-:S02]  /*2020*/  FFMA R31, R70, R39, R30 ;  /* 0x00000027461f7223 */ /* 0x000fc4000000001e */
[----:B------:R-:W-:Y:S02]  /*2030*/  FFMA R33, R36, R51, R33 ;  /* 0x0000003324217223 */ /* 0x000fe40000000021 */
[-C--:B------:R-:W-:Y:S02]  /*2040*/  FFMA R30, R72, R39.reuse, R28 ;  /* 0x00000027481e7223 */ /* 0x080fe4000000001c */
[----:B------:R-:W-:Y:S02]  /*2050*/  FFMA R28, R53, R39, R26 ;  /* 0x00000027351c7223 */ /* 0x000fe4000000001a */
[----:B------:R-:W-:Y:S02]  /*2060*/  FFMA R36, R39, R47, R32 ;  /* 0x0000002f27247223 */ /* 0x000fe40000000020 */
[-C--:B------:R-:W-:Y:S02]  /*2070*/  FFMA R26, R52, R39.reuse, R24 ;  /* 0x00000027341a7223 */ /* 0x080fe40000000018 */
[----:B------:R-:W-:Y:S01]  /*2080*/  FFMA R21, R50, R39, R46 ;  /* 0x0000002732157223 */ /* 0x000fe2000000002e */
[----:B------:R-:W2:Y:S01]  /*2090*/  LDS R24, [R58.X4+0x120] ;  /* 0x000120003a187984 */ /* 0x000ea20000004800 */
[----:B------:R-:W-:-:S02]  /*20a0*/  FFMA R29, R70, R41, R29 ;  /* 0x00000029461d7223 */ /* 0x000fc4000000001d */
[-C--:B------:R-:W-:Y:S02]  /*20b0*/  FFMA R27, R72, R41.reuse, R27 ;  /* 0x00000029481b7223 */ /* 0x080fe4000000001b */
[----:B------:R-:W-:Y:S02]  /*20c0*/  FFMA R32, R53, R41, R25 ;  /* 0x0000002935207223 */ /* 0x000fe40000000019 */
[C---:B------:R-:W-:Y:S02]  /*20d0*/  FFMA R22, R51.reuse, R39, R22 ;  /* 0x0000002733167223 */ /* 0x040fe40000000016 */
[-C--:B------:R-:W-:Y:S02]  /*20e0*/  FFMA R25, R52, R41.reuse, R23 ;  /* 0x0000002934197223 */ /* 0x080fe40000000017 */
[-C--:B------:R-:W-:Y:S02]  /*20f0*/  FFMA R34, R51, R41.reuse, R34 ;  /* 0x0000002933227223 */ /* 0x080fe40000000022 */
[----:B------:R-:W-:-:S02]  /*2100*/  FFMA R23, R50, R41, R33 ;  /* 0x0000002932177223 */ /* 0x000fc40000000021 */
[----:B------:R-:W-:Y:S02]  /*2110*/  FFMA R71, R41, R47, R71 ;  /* 0x0000002f29477223 */ /* 0x000fe40000000047 */
[C---:B0-----:R-:W-:Y:S02]  /*2120*/  FFMA R70, R72.reuse, R42, R31 ;  /* 0x0000002a48467223 */ /* 0x041fe4000000001f */
[----:B-1----:R-:W-:Y:S01]  /*2130*/  FFMA R39, R72, R44, R29 ;  /* 0x0000002c48277223 */ /* 0x002fe2000000001d */
[----:B------:R-:W-:Y:S01]  /*2140*/  LDS R31, [R58.X4+0x2f4] ;  /* 0x0002f4003a1f7984 */ /* 0x000fe20000004800 */
[C---:B------:R-:W-:Y:S02]  /*2150*/  FFMA R33, R53.reuse, R42, R30 ;  /* 0x0000002a35217223 */ /* 0x040fe4000000001e */
[----:B------:R-:W-:Y:S01]  /*2160*/  FFMA R46, R53, R44, R27 ;  /* 0x0000002c352e7223 */ /* 0x000fe2000000001b */
[----:B------:R-:W-:Y:S01]  /*2170*/  LDS R29, [R58.X4+0x2ac] ;  /* 0x0002ac003a1d7984 */ /* 0x000fe20000004800 */
[----:B------:R-:W-:-:S02]  /*2180*/  FFMA R41, R52, R42, R28 ;  /* 0x0000002a34297223 */ /* 0x000fc4000000001c */
[----:B------:R-:W-:Y:S01]  /*2190*/  FFMA R32, R52, R44, R32 ;  /* 0x0000002c34207223 */ /* 0x000fe20000000020 */
[----:B------:R-:W-:Y:S01]  /*21a0*/  LDS R28, [R58.X4+0x288] ;  /* 0x000288003a1c7984 */ /* 0x000fe20000004800 */
[C---:B------:R-:W-:Y:S02]  /*21b0*/  FFMA R53, R51.reuse, R42, R26 ;  /* 0x0000002a33357223 */ /* 0x040fe4000000001a */
[----:B------:R-:W-:Y:S01]  /*21c0*/  FFMA R25, R51, R44, R25 ;  /* 0x0000002c33197223 */ /* 0x000fe20000000019 */
[----:B------:R-:W0:Y:S01]  /*21d0*/  LDS.64 R26, [R60+0x20] ;  /* 0x000020003c1a7984 */ /* 0x000e220000000a00 */
[C---:B------:R-:W-:Y:S02]  /*21e0*/  FFMA R52, R50.reuse, R42, R22 ;  /* 0x0000002a32347223 */ /* 0x040fe40000000016 */
[----:B------:R-:W-:Y:S01]  /*21f0*/  FFMA R73, R50, R44, R34 ;  /* 0x0000002c32497223 */ /* 0x000fe20000000022 */
[----:B------:R-:W1:Y:S01]  /*2200*/  LDS R30, [R58.X4+0x2d0] ;  /* 0x0002d0003a1e7984 */ /* 0x000e620000004800 */
[----:B------:R-:W-:-:S02]  /*2210*/  FFMA R72, R47, R42, R21 ;  /* 0x0000002a2f487223 */ /* 0x000fc40000000015 */
[----:B------:R-:W-:Y:S01]  /*2220*/  FFMA R47, R47, R44, R23 ;  /* 0x0000002c2f2f7223 */ /* 0x000fe20000000017 */
[----:B------:R-:W3:Y:S01]  /*2230*/  LDS R21, [R58.X4+0x264] ;  /* 0x000264003a157984 */ /* 0x000ee20000004800 */
[-C--:B--2---:R-:W-:Y:S02]  /*2240*/  FFMA R42, R42, R24.reuse, R36 ;  /* 0x000000182a2a7223 */ /* 0x084fe40000000024 */
[----:B------:R-:W-:Y:S01]  /*2250*/  FFMA R71, R44, R24, R71 ;  /* 0x000000182c477223 */ /* 0x000fe20000000047 */
[----:B------:R-:W2:Y:S04]  /*2260*/  LDS.64 R50, [R60+0x2420] ;  /* 0x002420003c327984 */ /* 0x000ea80000000a00 */
[----:B------:R-:W4:Y:S04]  /*2270*/  LDS R34, [R58.X4+0x318] ;  /* 0x000318003a227984 */ /* 0x000f280000004800 */
[----:B------:R-:W5:Y:S04]  /*2280*/  LDS.64 R22, [R60+0x30] ;  /* 0x000030003c167984 */ /* 0x000f680000000a00 */
[----:B------:R-:W5:Y:S01]  /*2290*/  LDS R36, [R58.X4+0x33c] ;  /* 0x00033c003a247984 */ /* 0x000f620000004800 */
[----:B0-----:R-:W-:-:S02]  /*22a0*/  FFMA R70, R27, R74, R70 ;  /* 0x0000004a1b467223 */ /* 0x001fc40000000046 */
[C---:B------:R-:W-:Y:S02]  /*22b0*/  FFMA R41, R27.reuse, R28, R41 ;  /* 0x0000001c1b297223 */ /* 0x040fe40000000029 */
[C---:B------:R-:W-:Y:S02]  /*22c0*/  FFMA R53, R27.reuse, R29, R53 ;  /* 0x0000001d1b357223 */ /* 0x040fe40000000035 */
[C---:B-1----:R-:W-:Y:S02]  /*22d0*/  FFMA R52, R27.reuse, R30, R52 ;  /* 0x0000001e1b347223 */ /* 0x042fe40000000034 */
[C---:B---3--:R-:W-:Y:S02]  /*22e0*/  FFMA R33, R27.reuse, R21, R33 ;  /* 0x000000151b217223 */ /* 0x048fe40000000021 */
[----:B------:R-:W-:Y:S02]  /*22f0*/  FFMA R72, R27, R31, R72 ;  /* 0x0000001f1b487223 */ /* 0x000fe40000000048 */
[----:B--2---:R-:W-:-:S02]  /*2300*/  FFMA R39, R74, R51, R39 ;  /* 0x000000334a277223 */ /* 0x004fc40000000027 */
[----:B------:R-:W-:Y:S02]  /*2310*/  FFMA R74, R51, R29, R25 ;  /* 0x0000001d334a7223 */ /* 0x000fe40000000019 */
[----:B------:R-:W0:Y:S01]  /*2320*/  LDS.64 R24, [R60+0x2430] ;  /* 0x002430003c187984 */ /* 0x000e220000000a00 */
[----:B----4-:R-:W-:Y:S02]  /*2330*/  FFMA R44, R27, R34, R42 ;  /* 0x000000221b2c7223 */ /* 0x010fe4000000002a */
[C---:B------:R-:W-:Y:S02]  /*2340*/  FFMA R27, R51.reuse, R21, R46 ;  /* 0x00000015331b7223 */ /* 0x040fe4000000002e */
[C---:B------:R-:W-:Y:S02]  /*2350*/  FFMA R42, R51.reuse, R28, R32 ;  /* 0x0000001c332a7223 */ /* 0x040fe40000000020 */
[C---:B------:R-:W-:Y:S02]  /*2360*/  FFMA R73, R51.reuse, R30, R73 ;  /* 0x0000001e33497223 */ /* 0x040fe40000000049 */
[----:B------:R-:W-:-:S02]  /*2370*/  FFMA R75, R51, R31, R47 ;  /* 0x0000001f334b7223 */ /* 0x000fc4000000002f */
[----:B------:R-:W-:Y:S01]  /*2380*/  FFMA R71, R51, R34, R71 ;  /* 0x0000002233477223 */ /* 0x000fe20000000047 */
[----:B------:R-:W1:Y:S01]  /*2390*/  LDS.64 R46, [R60+0x38] ;  /* 0x000038003c2e7984 */ /* 0x000e620000000a00 */
[-C--:B-----5:R-:W-:Y:S02]  /*23a0*/  FFMA R51, R28, R22.reuse, R33 ;  /* 0x000000161c337223 */ /* 0x0a0fe40000000021 */
[-C--:B------:R-:W-:Y:S01]  /*23b0*/  FFMA R70, R21, R22.reuse, R70 ;  /* 0x0000001615467223 */ /* 0x080fe20000000046 */
[----:B------:R-:W2:Y:S01]  /*23c0*/  LDS.64 R32, [R60+0x2438] ;  /* 0x002438003c207984 */ /* 0x000ea20000000a00 */
[-C--:B------:R-:W-:Y:S02]  /*23d0*/  FFMA R41, R29, R22.reuse, R41 ;  /* 0x000000161d297223 */ /* 0x080fe40000000029 */
[-C--:B------:R-:W-:Y:S02]  /*23e0*/  FFMA R53, R30, R22.reuse, R53 ;  /* 0x000000161e357223 */ /* 0x080fe40000000035 */
[----:B------:R-:W-:-:S02]  /*23f0*/  FFMA R52, R31, R22, R52 ;  /* 0x000000161f347223 */ /* 0x000fc40000000034 */
[----:B------:R-:W-:Y:S02]  /*2400*/  FFMA R72, R34, R22, R72 ;  /* 0x0000001622487223 */ /* 0x000fe40000000048 */
[----:B------:R-:W-:Y:S02]  /*2410*/  FFMA R44, R22, R36, R44 ;  /* 0x00000024162c7223 */ /* 0x000fe4000000002c */
[----:B------:R-:W3:Y:S01]  /*2420*/  LDS R22, [R58.X4+0x4c] ;  /* 0x00004c003a167984 */ /* 0x000ee20000004800 */
[-C--:B0-----:R-:W-:Y:S02]  /*2430*/  FFMA R27, R28, R24.reuse, R27 ;  /* 0x000000181c1b7223 */ /* 0x081fe4000000001b */
[-C--:B------:R-:W-:Y:S02]  /*2440*/  FFMA R39, R21, R24.reuse, R39 ;  /* 0x0000001815277223 */ /* 0x080fe40000000027 */
[-C--:B------:R-:W-:Y:S01]  /*2450*/  FFMA R42, R29, R24.reuse, R42 ;  /* 0x000000181d2a7223 */ /* 0x080fe2000000002a */
[----:B------:R-:W0:Y:S01]  /*2460*/  LDS R21, [R58.X4+0x28] ;  /* 0x000028003a157984 */ /* 0x000e220000004800 */
[----:B------:R-:W-:-:S02]  /*2470*/  FFMA R74, R30, R24, R74 ;  /* 0x000000181e4a7223 */ /* 0x000fc4000000004a */
[-C--:B------:R-:W-:Y:S02]  /*2480*/  FFMA R73, R31, R24.reuse, R73 ;  /* 0x000000181f497223 */ /* 0x080fe40000000049 */
[----:B------:R-:W-:Y:S02]  /*2490*/  FFMA R75, R34, R24, R75 ;  /* 0x00000018224b7223 */ /* 0x000fe4000000004b */
[C---:B-1----:R-:W-:Y:S02]  /*24a0*/  FFMA R51, R29.reuse, R47, R51 ;  /* 0x0000002f1d337223 */ /* 0x042fe40000000033 */
[----:B------:R-:W-:Y:S02]  /*24b0*/  FFMA R71, R24, R36, R71 ;  /* 0x0000002418477223 */ /* 0x000fe40000000047 */
[----:B--2---:R-:W-:Y:S01]  /*24c0*/  FFMA R27, R29, R33, R27 ;  /* 0x000000211d1b7223 */ /* 0x004fe2000000001b */
[----:B------:R-:W1:Y:S01]  /*24d0*/  LDS R24, [R58.X4+0x70] ;  /* 0x000070003a187984 */ /* 0x000e620000004800 */
[----:B------:R-:W-:-:S02]  /*24e0*/  FFMA R70, R28, R47, R70 ;  /* 0x0000002f1c467223 */ /* 0x000fc40000000046 */
[----:B------:R-:W-:Y:S01]  /*24f0*/  FFMA R39, R28, R33, R39 ;  /* 0x000000211c277223 */ /* 0x000fe20000000027 */
[----:B------:R-:W2:Y:S01]  /*2500*/  LDS R29, [R58.X4+0x360] ;  /* 0x000360003a1d7984 */ /* 0x000ea20000004800 */
[C---:B------:R-:W-:Y:S02]  /*2510*/  FFMA R41, R30.reuse, R47, R41 ;  /* 0x0000002f1e297223 */ /* 0x040fe40000000029 */
[----:B------:R-:W-:Y:S01]  /*2520*/  FFMA R42, R30, R33, R42 ;  /* 0x000000211e2a7223 */ /* 0x000fe2000000002a */
[----:B------:R-:W4:Y:S01]  /*2530*/  LDS R28, [R58.X4+0x4] ;  /* 0x000004003a1c7984 */ /* 0x000f220000004800 */
[C---:B------:R-:W-:Y:S02]  /*2540*/  FFMA R53, R31.reuse, R47, R53 ;  /* 0x0000002f1f357223 */ /* 0x040fe40000000035 */
[----:B------:R-:W-:Y:S01]  /*2550*/  FFMA R74, R31, R33, R74 ;  /* 0x000000211f4a7223 */ /* 0x000fe2000000004a */
[----:B------:R-:W5:Y:S01]  /*2560*/  LDS R30, [R58.X4+0x94] ;  /* 0x000094003a1e7984 */ /* 0x000f620000004800 */
[----:B------:R-:W-:-:S02]  /*2570*/  FFMA R52, R34, R47, R52 ;  /* 0x0000002f22347223 */ /* 0x000fc40000000034 */
[----:B------:R-:W-:Y:S01]  /*2580*/  FFMA R73, R34, R33, R73 ;  /* 0x0000002122497223 */ /* 0x000fe20000000049 */
[----:B------:R-:W5:Y:S01]  /*2590*/  LDS R31, [R58.X4+0xb8] ;  /* 0x0000b8003a1f7984 */ /* 0x000f620000004800 */
[C---:B------:R-:W-:Y:S02]  /*25a0*/  FFMA R72, R36.reuse, R47, R72 ;  /* 0x0000002f24487223 */ /* 0x040fe40000000048 */
[----:B------:R-:W-:Y:S01]  /*25b0*/  FFMA R75, R36, R33, R75 ;  /* 0x00000021244b7223 */ /* 0x000fe2000000004b */
[----:B------:R-:W5:Y:S01]  /*25c0*/  LDS R34, [R58.X4+0xdc] ;  /* 0x0000dc003a227984 */ /* 0x000f620000004800 */
[C---:B---3--:R-:W-:Y:S02]  /*25d0*/  FFMA R41, R22.reuse, R35, R41 ;  /* 0x0000002316297223 */ /* 0x048fe40000000029 */
[----:B------:R-:W-:Y:S02]  /*25e0*/  FFMA R42, R22, R37, R42 ;  /* 0x00000025162a7223 */ /* 0x000fe4000000002a */
[----:B0-----:R-:W-:-:S02]  /*25f0*/  FFMA R51, R21, R35, R51 ;  /* 0x0000002315337223 */ /* 0x001fc40000000033 */
[-C--:B------:R-:W-:Y:S02]  /*2600*/  FFMA R27, R21, R37.reuse, R27 ;  /* 0x00000025151b7223 */ /* 0x080fe4000000001b */
[----:B-1----:R-:W-:Y:S02]  /*2610*/  FFMA R74, R24, R37, R74 ;  /* 0x00000025184a7223 */ /* 0x002fe4000000004a */
[-C--:B--2---:R-:W-:Y:S02]  /*2620*/  FFMA R44, R47, R29.reuse, R44 ;  /* 0x0000001d2f2c7223 */ /* 0x084fe4000000002c */
[----:B------:R-:W-:Y:S01]  /*2630*/  FFMA R71, R33, R29, R71 ;  /* 0x0000001d21477223 */ /* 0x000fe20000000047 */
[----:B------:R-:W-:Y:S01]  /*2640*/  LDS R47, [R58.X4+0x28c] ;  /* 0x00028c003a2f7984 */ /* 0x000fe20000004800 */
[C---:B----4-:R-:W-:Y:S02]  /*2650*/  FFMA R70, R28.reuse, R35, R70 ;  /* 0x000000231c467223 */ /* 0x050fe40000000046 */
[----:B------:R-:W-:-:S02]  /*2660*/  FFMA R39, R28, R37, R39 ;  /* 0x000000251c277223 */ /* 0x000fc40000000027 */
[-C--:B------:R-:W-:Y:S01]  /*2670*/  FFMA R33, R24, R35.reuse, R53 ;  /* 0x0000002318217223 */ /* 0x080fe20000000035 */
[----:B------:R-:W0:Y:S01]  /*2680*/  LDS.64 R28, [R60+0x10] ;  /* 0x000010003c1c7984 */ /* 0x000e220000000a00 */
[CC--:B-----5:R-:W-:Y:S02]  /*2690*/  FFMA R36, R30.reuse, R35.reuse, R52 ;  /* 0x000000231e247223 */ /* 0x0e0fe40000000034 */
[C---:B------:R-:W-:Y:S01]  /*26a0*/  FFMA R72, R31.reuse, R35, R72 ;  /* 0x000000231f487223 */ /* 0x040fe20000000048 */
[----:B------:R-:W1:Y:S01]  /*26b0*/  LDS.64 R52, [R60+0x2410] ;  /* 0x002410003c347984 */ /* 0x000e620000000a00 */
[----:B------:R-:W-:Y:S02]  /*26c0*/  FFMA R73, R30, R37, R73 ;  /* 0x000000251e497223 */ /* 0x000fe40000000049 */
[----:B------:R-:W-:Y:S02]  /*26d0*/  FFMA R44, R34, R35, R44 ;  /* 0x00000023222c7223 */ /* 0x000fe4000000002c */
[----:B------:R-:W2:Y:S01]  /*26e0*/  LDS R35, [R58.X4+0x100] ;  /* 0x000100003a237984 */ /* 0x000ea20000004800 */
[----:B------:R-:W-:-:S02]  /*26f0*/  FFMA R75, R31, R37, R75 ;  /* 0x000000251f4b7223 */ /* 0x000fc4000000004b */
[----:B------:R-:W-:Y:S02]  /*2700*/  FFMA R71, R34, R37, R71 ;  /* 0x0000002522477223 */ /* 0x000fe40000000047 */
[----:B------:R-:W3:Y:S01]  /*2710*/  LDS R37, [R58.X4+0x124] ;  /* 0x000124003a257984 */ /* 0x000ee20000004800 */
[-C--:B0-----:R-:W-:Y:S02]  /*2720*/  FFMA R41, R24, R28.reuse, R41 ;  /* 0x0000001c18297223 */ /* 0x081fe40000000029 */
[-C--:B------:R-:W-:Y:S02]  /*2730*/  FFMA R33, R30, R28.reuse, R33 ;  /* 0x0000001c1e217223 */ /* 0x080fe40000000021 */
[----:B------:R-:W-:Y:S02]  /*2740*/  FFMA R36, R31, R28, R36 ;  /* 0x0000001c1f247223 */ /* 0x000fe40000000024 */
[-C--:B-1----:R-:W-:Y:S02]  /*2750*/  FFMA R42, R24, R52.reuse, R42 ;  /* 0x00000034182a7223 */ /* 0x082fe4000000002a */
[----:B------:R-:W-:-:S02]  /*2760*/  FFMA R74, R30, R52, R74 ;  /* 0x000000341e4a7223 */ /* 0x000fc4000000004a */
[----:B--2---:R-:W-:Y:S02]  /*2770*/  FFMA R44, R28, R35, R44 ;  /* 0x000000231c2c7223 */ /* 0x004fe4000000002c */
[CC--:B------:R-:W-:Y:S02]  /*2780*/  FFMA R70, R21.reuse, R28.reuse, R70 ;  /* 0x0000001c15467223 */ /* 0x0c0fe40000000046 */
[-C--:B------:R-:W-:Y:S02]  /*2790*/  FFMA R51, R22, R28.reuse, R51 ;  /* 0x0000001c16337223 */ /* 0x080fe40000000033 */
[----:B------:R-:W-:Y:S02]  /*27a0*/  FFMA R72, R34, R28, R72 ;  /* 0x0000001c22487223 */ /* 0x000fe40000000048 */
[-C--:B------:R-:W-:Y:S01]  /*27b0*/  FFMA R39, R21, R52.reuse, R39 ;  /* 0x0000003415277223 */ /* 0x080fe20000000027 */
[----:B------:R-:W-:Y:S01]  /*27c0*/  LDS R28, [R58.X4+0x268] ;  /* 0x000268003a1c7984 */ /* 0x000fe20000004800 */
[----:B------:R-:W-:-:S02]  /*27d0*/  FFMA R27, R22, R52, R27 ;  /* 0x00000034161b7223 */ /* 0x000fc4000000001b */
[CC--:B------:R-:W-:Y:S02]  /*27e0*/  FFMA R73, R31.reuse, R52.reuse, R73 ;  /* 0x000000341f497223 */ /* 0x0c0fe40000000049 */
[----:B------:R-:W-:Y:S02]  /*27f0*/  FFMA R71, R52, R35, R71 ;  /* 0x0000002334477223 */ /* 0x000fe40000000047 */
[----:B------:R-:W-:Y:S02]  /*2800*/  FFMA R75, R34, R52, R75 ;  /* 0x00000034224b7223 */ /* 0x000fe4000000004b */
[-C--:B------:R-:W-:Y:S01]  /*2810*/  FFMA R41, R30, R43.reuse, R41 ;  /* 0x0000002b1e297223 */ /* 0x080fe20000000029 */
[----:B------:R-:W-:Y:S01]  /*2820*/  LDS R52, [R58.X4+0x340] ;  /* 0x000340003a347984 */ /* 0x000fe20000004800 */
[C---:B------:R-:W-:Y:S02]  /*2830*/  FFMA R33, R31.reuse, R43, R33 ;  /* 0x0000002b1f217223 */ /* 0x040fe40000000021 */
[----:B------:R-:W-:-:S02]  /*2840*/  FFMA R74, R31, R45, R74 ;  /* 0x0000002d1f4a7223 */ /* 0x000fc4000000004a */
[C---:B------:R-:W-:Y:S02]  /*2850*/  FFMA R70, R22.reuse, R43, R70 ;  /* 0x0000002b16467223 */ /* 0x040fe40000000046 */
[----:B------:R-:W-:Y:S02]  /*2860*/  FFMA R39, R22, R45, R39 ;  /* 0x0000002d16277223 */ /* 0x000fe40000000027 */
[C---:B------:R-:W-:Y:S01]  /*2870*/  FFMA R51, R24.reuse, R43, R51 ;  /* 0x0000002b18337223 */ /* 0x040fe20000000033 */
[----:B------:R-:W-:Y:S01]  /*2880*/  LDS R22, [R58.X4+0x2d4] ;  /* 0x0002d4003a167984 */ /* 0x000fe20000004800 */
[-C--:B------:R-:W-:Y:S02]  /*2890*/  FFMA R27, R24, R45.reuse, R27 ;  /* 0x0000002d181b7223 */ /* 0x080fe4000000001b */
[----:B------:R-:W-:Y:S01]  /*28a0*/  FFMA R30, R30, R45, R42 ;  /* 0x0000002d1e1e7223 */ /* 0x000fe2000000002a */
[----:B------:R-:W-:Y:S01]  /*28b0*/  LDS R24, [R58.X4+0x2b0] ;  /* 0x0002b0003a187984 */ /* 0x000fe20000004800 */
[----:B------:R-:W-:-:S02]  /*28c0*/  FFMA R21, R34, R43, R36 ;  /* 0x0000002b22157223 */ /* 0x000fc40000000024 */
[----:B------:R-:W-:Y:S02]  /*28d0*/  FFMA R73, R34, R45, R73 ;  /* 0x0000002d22497223 */ /* 0x000fe40000000049 */
[-C--:B------:R-:W-:Y:S01]  /*28e0*/  FFMA R72, R35, R43.reuse, R72 ;  /* 0x0000002b23487223 */ /* 0x080fe20000000048 */
[----:B------:R-:W-:Y:S01]  /*28f0*/  LDS R34, [R58.X4+0x244] ;  /* 0x000244003a227984 */ /* 0x000fe20000004800 */
[C---:B---3--:R-:W-:Y:S02]  /*2900*/  FFMA R31, R37.reuse, R43, R44 ;  /* 0x0000002b251f7223 */ /* 0x048fe4000000002c */
[-C--:B------:R-:W-:Y:S01]  /*2910*/  FFMA R71, R37, R45.reuse, R71 ;  /* 0x0000002d25477223 */ /* 0x080fe20000000047 */
[----:B------:R-:W-:Y:S01]  /*2920*/  LDS R44, [R58.X4+0x2f8] ;  /* 0x0002f8003a2c7984 */ /* 0x000fe20000004800 */
[----:B------:R-:W-:-:S03]  /*2930*/  FFMA R75, R35, R45, R75 ;  /* 0x0000002d234b7223 */ /* 0x000fc6000000004b */
[----:B------:R-:W0:Y:S04]  /*2940*/  LDS.64 R36, [R60+0x28] ;  /* 0x000028003c247984 */ /* 0x000e280000000a00 */
[----:B------:R-:W1:Y:S04]  /*2950*/  LDS.64 R42, [R60+0x2428] ;  /* 0x002428003c2a7984 */ /* 0x000e680000000a00 */
[----:B------:R-:W2:Y:S01]  /*2960*/  LDS R45, [R58.X4+0x31c] ;  /* 0x00031c003a2d7984 */ /* 0x000ea20000004800 */
[C---:B0-----:R-:W-:Y:S02]  /*2970*/  FFMA R70, R36.reuse, R34, R70 ;  /* 0x0000002224467223 */ /* 0x041fe40000000046 */
[----:B------:R-:W-:-:S02]  /*2980*/  FFMA R51, R36, R28, R51 ;  /* 0x0000001c24337223 */ /* 0x000fc40000000033 */
[C---:B------:R-:W-:Y:S02]  /*2990*/  FFMA R41, R36.reuse, R47, R41 ;  /* 0x0000002f24297223 */ /* 0x040fe40000000029 */
[C---:B------:R-:W-:Y:S02]  /*29a0*/  FFMA R33, R36.reuse, R24, R33 ;  /* 0x0000001824217223 */ /* 0x040fe40000000021 */
[C---:B------:R-:W-:Y:S02]  /*29b0*/  FFMA R21, R36.reuse, R22, R21 ;  /* 0x0000001624157223 */ /* 0x040fe40000000015 */
[----:B------:R-:W-:Y:S02]  /*29c0*/  FFMA R72, R36, R44, R72 ;  /* 0x0000002c24487223 */ /* 0x000fe40000000048 */
[----:B-1----:R-:W-:Y:S02]  /*29d0*/  FFMA R39, R34, R42, R39 ;  /* 0x0000002a22277223 */ /* 0x002fe40000000027 */
[----:B--2---:R-:W-:Y:S01]  /*29e0*/  FFMA R36, R36, R45, R31 ;  /* 0x0000002d24247223 */ /* 0x004fe2000000001f */
[----:B------:R-:W0:Y:S01]  /*29f0*/  LDS.64 R34, [R60+0x40] ;  /* 0x000040003c227984 */ /* 0x000e220000000a00 */
[----:B------:R-:W-:-:S02]  /*2a00*/  FFMA R77, R42, R47, R30 ;  /* 0x0000002f2a4d7223 */ /* 0x000fc4000000001e */
[C---:B------:R-:W-:Y:S01]  /*2a10*/  FFMA R27, R42.reuse, R28, R27 ;  /* 0x0000001c2a1b7223 */ /* 0x040fe2000000001b */
[----:B------:R-:W1:Y:S01]  /*2a20*/  LDS.64 R30, [R60+0x2440] ;  /* 0x002440003c1e7984 */ /* 0x000e620000000a00 */
[C---:B------:R-:W-:Y:S02]  /*2a30*/  FFMA R74, R42.reuse, R24, R74 ;  /* 0x000000182a4a7223 */ /* 0x040fe4000000004a */
[C---:B------:R-:W-:Y:S02]  /*2a40*/  FFMA R73, R42.reuse, R22, R73 ;  /* 0x000000162a497223 */ /* 0x040fe40000000049 */
[C---:B------:R-:W-:Y:S02]  /*2a50*/  FFMA R75, R42.reuse, R44, R75 ;  /* 0x0000002c2a4b7223 */ /* 0x040fe4000000004b */
[----:B------:R-:W-:Y:S02]  /*2a60*/  FFMA R71, R42, R45, R71 ;  /* 0x0000002d2a477223 */ /* 0x000fe40000000047 */
[-C--:B------:R-:W-:Y:S01]  /*2a70*/  FFMA R70, R28, R23.reuse, R70 ;  /* 0x000000171c467223 */ /* 0x080fe20000000046 */
[----:B------:R-:W2:Y:S01]  /*2a80*/  LDS R42, [R58.X4+0x364] ;  /* 0x000364003a2a7984 */ /* 0x000ea20000004800 */
[----:B------:R-:W-:-:S02]  /*2a90*/  FFMA R51, R47, R23, R51 ;  /* 0x000000172f337223 */ /* 0x000fc40000000033 */
[-C--:B------:R-:W-:Y:S02]  /*2aa0*/  FFMA R41, R24, R23.reuse, R41 ;  /* 0x0000001718297223 */ /* 0x080fe40000000029 */
[-C--:B------:R-:W-:Y:S02]  /*2ab0*/  FFMA R33, R22, R23.reuse, R33 ;  /* 0x0000001716217223 */ /* 0x080fe40000000021 */
[-C--:B------:R-:W-:Y:S02]  /*2ac0*/  FFMA R21, R44, R23.reuse, R21 ;  /* 0x000000172c157223 */ /* 0x080fe40000000015 */
[-C--:B------:R-:W-:Y:S02]  /*2ad0*/  FFMA R72, R45, R23.reuse, R72 ;  /* 0x000000172d487223 */ /* 0x080fe40000000048 */
[----:B------:R-:W-:Y:S02]  /*2ae0*/  FFMA R23, R52, R23, R36 ;  /* 0x0000001734177223 */ /* 0x000fe40000000024 */
[----:B------:R-:W3:Y:S01]  /*2af0*/  LDS R36, [R58.X4+0x8] ;  /* 0x000008003a247984 */ /* 0x000ee20000004800 */
[----:B------:R-:W-:-:S02]  /*2b00*/  FFMA R27, R47, R25, R27 ;  /* 0x000000192f1b7223 */ /* 0x000fc4000000001b */
[-C--:B------:R-:W-:Y:S02]  /*2b10*/  FFMA R39, R28, R25.reuse, R39 ;  /* 0x000000191c277223 */ /* 0x080fe40000000027 */
[----:B------:R-:W4:Y:S01]  /*2b20*/  LDS R28, [R58.X4+0x2c] ;  /* 0x00002c003a1c7984 */ /* 0x000f220000004800 */
[-C--:B------:R-:W-:Y:S02]  /*2b30*/  FFMA R77, R24, R25.reuse, R77 ;  /* 0x00000019184d7223 */ /* 0x080fe4000000004d */
[-C--:B------:R-:W-:Y:S02]  /*2b40*/  FFMA R74, R22, R25.reuse, R74 ;  /* 0x00000019164a7223 */ /* 0x080fe4000000004a */
[-C--:B------:R-:W-:Y:S02]  /*2b50*/  FFMA R73, R44, R25.reuse, R73 ;  /* 0x000000192c497223 */ /* 0x080fe40000000049 */
[----:B------:R-:W-:Y:S02]  /*2b60*/  FFMA R75, R45, R25, R75 ;  /* 0x000000192d4b7223 */ /* 0x000fe4000000004b */
[----:B0-----:R-:W-:-:S02]  /*2b70*/  FFMA R51, R24, R34, R51 ;  /* 0x0000002218337223 */ /* 0x001fc40000000033 */
[----:B------:R-:W-:Y:S02]  /*2b80*/  FFMA R71, R52, R25, R71 ;  /* 0x0000001934477223 */ /* 0x000fe40000000047 */
[----:B-1----:R-:W-:Y:S02]  /*2b90*/  FFMA R24, R24, R30, R27 ;  /* 0x0000001e18187223 */ /* 0x002fe4000000001b */
[----:B------:R-:W0:Y:S01]  /*2ba0*/  LDS R27, [R58.X4+0x74] ;  /* 0x000074003a1b7984 */ /* 0x000e220000004800 */
[C---:B------:R-:W-:Y:S02]  /*2bb0*/  FFMA R25, R47.reuse, R34, R70 ;  /* 0x000000222f197223 */ /* 0x040fe40000000046 */
[----:B------:R-:W-:Y:S02]  /*2bc0*/  FFMA R39, R47, R30, R39 ;  /* 0x0000001e2f277223 */ /* 0x000fe40000000027 */
[----:B------:R-:W1:Y:S01]  /*2bd0*/  LDS R47, [R58.X4+0x50] ;  /* 0x000050003a2f7984 */ /* 0x000e620000004800 */
[----:B------:R-:W-:-:S02]  /*2be0*/  FFMA R41, R22, R34, R41 ;  /* 0x0000002216297223 */ /* 0x000fc40000000029 */
[----:B------:R-:W-:Y:S02]  /*2bf0*/  FFMA R22, R22, R30, R77 ;  /* 0x0000001e16167223 */ /* 0x000fe4000000004d */
[----:B------:R-:W5:Y:S01]  /*2c00*/  LDS R77, [R58.X4+0x98] ;  /* 0x000098003a4d7984 */ /* 0x000f620000004800 */
[C---:B------:R-:W-:Y:S02]  /*2c10*/  FFMA R21, R45.reuse, R34, R21 ;  /* 0x000000222d157223 */ /* 0x040fe40000000015 */
[----:B------:R-:W-:Y:S02]  /*2c20*/  FFMA R73, R45, R30, R73 ;  /* 0x0000001e2d497223 */ /* 0x000fe40000000049 */
[C---:B------:R-:W-:Y:S02]  /*2c30*/  FFMA R45, R52.reuse, R34, R72 ;  /* 0x00000022342d7223 */ /* 0x040fe40000000048 */
[-C--:B------:R-:W-:Y:S02]  /*2c40*/  FFMA R52, R52, R30.reuse, R75 ;  /* 0x0000001e34347223 */ /* 0x080fe4000000004b */
[----:B------:R-:W-:Y:S01]  /*2c50*/  FFMA R74, R44, R30, R74 ;  /* 0x0000001e2c4a7223 */ /* 0x000fe2000000004a */
[----:B------:R-:W5:Y:S01]  /*2c60*/  LDS R75, [R58.X4+0xbc] ;  /* 0x0000bc003a4b7984 */ /* 0x000f620000004800 */
[----:B--2---:R-:W-:-:S02]  /*2c70*/  FFMA R71, R30, R42, R71 ;  /* 0x0000002a1e477223 */ /* 0x004fc40000000047 */
[C---:B---3--:R-:W-:Y:S02]  /*2c80*/  FFMA R30, R36.reuse, R38, R25 ;  /* 0x00000026241e7223 */ /* 0x048fe40000000019 */
[----:B------:R-:W-:Y:S01]  /*2c90*/  FFMA R39, R36, R40, R39 ;  /* 0x0000002824277223 */ /* 0x000fe20000000027 */
[----:B------:R-:W2:Y:S01]  /*2ca0*/  LDS R25, [R58.X4+0xe0] ;  /* 0x0000e0003a197984 */ /* 0x000ea20000004800 */
[----:B------:R-:W-:Y:S02]  /*2cb0*/  FFMA R33, R44, R34, R33 ;  /* 0x000000222c217223 */ /* 0x000fe40000000021 */
[----:B------:R-:W-:Y:S02]  /*2cc0*/  FFMA R23, R34, R42, R23 ;  /* 0x0000002a22177223 */ /* 0x000fe40000000017 */
[C---:B----4-:R-:W-:Y:S02]  /*2cd0*/  FFMA R34, R28.reuse, R38, R51 ;  /* 0x000000261c227223 */ /* 0x050fe40000000033 */
[----:B------:R-:W-:-:S02]  /*2ce0*/  FFMA R24, R28, R40, R24 ;  /* 0x000000281c187223 */ /* 0x000fc40000000018 */
[C---:B------:R-:W-:Y:S02]  /*2cf0*/  FFMA R36, R28.reuse, R29, R30 ;  /* 0x0000001d1c247223 */ /* 0x040fe4000000001e */
[----:B------:R-:W-:Y:S02]  /*2d00*/  FFMA R39, R28, R53, R39 ;  /* 0x000000351c277223 */ /* 0x000fe40000000027 */
[----:B------:R-:W3:Y:S01]  /*2d10*/  LDS R28, [R58.X4+0x104] ;  /* 0x000104003a1c7984 */ /* 0x000ee20000004800 */
[C---:B0-----:R-:W-:Y:S02]  /*2d20*/  FFMA R60, R27.reuse, R38, R33 ;  /* 0x000000261b3c7223 */ /* 0x041fe40000000021 */
[----:B------:R-:W-:Y:S01]  /*2d30*/  FFMA R74, R27, R40, R74 ;  /* 0x000000281b4a7223 */ /* 0x000fe2000000004a */
[----:B------:R-:W0:Y:S01]  /*2d40*/  LDS R33, [R58.X4+0x128] ;  /* 0x000128003a217984 */ /* 0x000e220000004800 */
[C---:B-1----:R-:W-:Y:S02]  /*2d50*/  FFMA R30, R47.reuse, R29, R34 ;  /* 0x0000001d2f1e7223 */ /* 0x042fe40000000022 */
[----:B------:R-:W-:-:S02]  /*2d60*/  FFMA R42, R47, R38, R41 ;  /* 0x000000262f2a7223 */ /* 0x000fc40000000029 */
[C---:B------:R-:W-:Y:S02]  /*2d70*/  FFMA R44, R47.reuse, R40, R22 ;  /* 0x000000282f2c7223 */ /* 0x040fe40000000016 */
[----:B------:R-:W-:Y:S02]  /*2d80*/  FFMA R34, R47, R53, R24 ;  /* 0x000000352f227223 */ /* 0x000fe40000000018 */
[C---:B------:R-:W-:Y:S02]  /*2d90*/  FFMA R42, R27.reuse, R29, R42 ;  /* 0x0000001d1b2a7223 */ /* 0x040fe4000000002a */
[C---:B------:R-:W-:Y:S02]  /*2da0*/  FFMA R44, R27.reuse, R53, R44 ;  /* 0x000000351b2c7223 */ /* 0x040fe4000000002c */
[C---:B------:R-:W-:Y:S02]  /*2db0*/  FFMA R30, R27.reuse, R26, R30 ;  /* 0x0000001a1b1e7223 */ /* 0x040fe4000000001e */
[----:B------:R-:W-:-:S02]  /*2dc0*/  FFMA R34, R27, R50, R34 ;  /* 0x000000321b227223 */ /* 0x000fc40000000022 */
[----:B------:R-:W1:Y:S01]  /*2dd0*/  LDS R27, [R58.X4+0x248] ;  /* 0x000248003a1b7984 */ /* 0x000e620000004800 */
[C---:B------:R-:W-:Y:S02]  /*2de0*/  FFMA R22, R47.reuse, R26, R36 ;  /* 0x0000001a2f167223 */ /* 0x040fe40000000024 */
[----:B------:R-:W-:Y:S02]  /*2df0*/  FFMA R24, R47, R50, R39 ;  /* 0x000000322f187223 */ /* 0x000fe40000000027 */
[C---:B-----5:R-:W-:Y:S02]  /*2e00*/  FFMA R36, R77.reuse, R38, R21 ;  /* 0x000000264d247223 */ /* 0x060fe40000000015 */
[C---:B------:R-:W-:Y:S01]  /*2e10*/  FFMA R70, R77.reuse, R40, R73 ;  /* 0x000000284d467223 */ /* 0x040fe20000000049 */
[----:B------:R-:W4:Y:S01]  /*2e20*/  LDS R21, [R58.X4+0x26c] ;  /* 0x00026c003a157984 */ /* 0x000f220000004800 */
[C---:B------:R-:W-:Y:S02]  /*2e30*/  FFMA R39, R77.reuse, R29, R60 ;  /* 0x0000001d4d277223 */ /* 0x040fe4000000003c */
[C---:B------:R-:W-:Y:S01]  /*2e40*/  FFMA R41, R77.reuse, R53, R74 ;  /* 0x000000354d297223 */ /* 0x040fe2000000004a */
[----:B------:R-:W5:Y:S01]  /*2e50*/  LDS R60, [R58.X4+0x290] ;  /* 0x000290003a3c7984 */ /* 0x000f620000004800 */
[----:B------:R-:W-:-:S02]  /*2e60*/  FFMA R42, R77, R26, R42 ;  /* 0x0000001a4d2a7223 */ /* 0x000fc4000000002a */
[----:B------:R-:W-:Y:S02]  /*2e70*/  FFMA R77, R77, R50, R44 ;  /* 0x000000324d4d7223 */ /* 0x000fe4000000002c */
[----:B------:R-:W4:Y:S01]  /*2e80*/  LDS R44, [R58.X4+0x2b4] ;  /* 0x0002b4003a2c7984 */ /* 0x000f220000004800 */
[CC--:B------:R-:W-:Y:S02]  /*2e90*/  FFMA R72, R75.reuse, R38.reuse, R45 ;  /* 0x000000264b487223 */ /* 0x0c0fe4000000002d */
[----:B------:R-:W-:Y:S02]  /*2ea0*/  FFMA R45, R75, R29, R36 ;  /* 0x0000001d4b2d7223 */ /* 0x000fe40000000024 */
[----:B------:R-:W5:Y:S01]  /*2eb0*/  LDS R36, [R58.X4+0x2d8] ;  /* 0x0002d8003a247984 */ /* 0x000f620000004800 */
[----:B--2---:R-:W-:Y:S02]  /*2ec0*/  FFMA R47, R25, R38, R23 ;  /* 0x00000026192f7223 */ /* 0x004fe40000000017 */
[-C--:B------:R-:W-:Y:S01]  /*2ed0*/  FFMA R52, R75, R40.reuse, R52 ;  /* 0x000000284b347223 */ /* 0x080fe20000000034 */
[----:B------:R-:W2:Y:S01]  /*2ee0*/  LDS R38, [R58.X4+0x2fc] ;  /* 0x0002fc003a267984 */ /* 0x000ea20000004800 */
[----:B------:R-:W-:-:S02]  /*2ef0*/  FFMA R71, R25, R40, R71 ;  /* 0x0000002819477223 */ /* 0x000fc40000000047 */
[C---:B---3--:R-:W-:Y:S01]  /*2f00*/  FFMA R47, R28.reuse, R29, R47 ;  /* 0x0000001d1c2f7223 */ /* 0x048fe2000000002f */
[----:B------:R-:W3:Y:S01]  /*2f10*/  LDS R40, [R58.X4+0x320] ;  /* 0x000320003a287984 */ /* 0x000ee20000004800 */
[-C--:B------:R-:W-:Y:S02]  /*2f20*/  FFMA R70, R75, R53.reuse, R70 ;  /* 0x000000354b467223 */ /* 0x080fe40000000046 */
[CC--:B------:R-:W-:Y:S02]  /*2f30*/  FFMA R73, R25.reuse, R53.reuse, R52 ;  /* 0x0000003519497223 */ /* 0x0c0fe40000000034 */
[-C--:B------:R-:W-:Y:S02]  /*2f40*/  FFMA R23, R25, R26.reuse, R45 ;  /* 0x0000001a19177223 */ /* 0x080fe4000000002d */
[----:B------:R-:W-:Y:S01]  /*2f50*/  FFMA R71, R28, R53, R71 ;  /* 0x000000351c477223 */ /* 0x000fe20000000047 */
[----:B------:R-:W2:Y:S01]  /*2f60*/  LDS R45, [R58.X4+0x344] ;  /* 0x000344003a2d7984 */ /* 0x000ea20000004800 */
[----:B0-----:R-:W-:-:S02]  /*2f70*/  FFMA R47, R33, R26, R47 ;  /* 0x0000001a212f7223 */ /* 0x001fc4000000002f */
[-C--:B------:R-:W-:Y:S02]  /*2f80*/  FFMA R41, R75, R50.reuse, R41 ;  /* 0x000000324b297223 */ /* 0x080fe40000000029 */
[-C--:B------:R-:W-:Y:S02]  /*2f90*/  FFMA R70, R25, R50.reuse, R70 ;  /* 0x0000003219467223 */ /* 0x080fe40000000046 */
[-C--:B------:R-:W-:Y:S02]  /*2fa0*/  FFMA R52, R28, R50.reuse, R73 ;  /* 0x000000321c347223 */ /* 0x080fe40000000049 */
[----:B------:R-:W-:Y:S02]  /*2fb0*/  FFMA R33, R33, R50, R71 ;  /* 0x0000003221217223 */ /* 0x000fe40000000047 */
[----:B------:R-:W0:Y:S01]  /*2fc0*/  LDS R50, [R58.X4+0x368] ;  /* 0x000368003a327984 */ /* 0x000e220000004800 */
[C---:B-1----:R-:W-:Y:S02]  /*2fd0*/  FFMA R22, R27.reuse, R37, R22 ;  /* 0x000000251b167223 */ /* 0x042fe40000000016 */
[----:B------:R-:W-:-:S02]  /*2fe0*/  FFMA R24, R27, R43, R24 ;  /* 0x0000002b1b187223 */ /* 0x000fc40000000018 */
[----:B------:R-:W-:Y:S02]  /*2ff0*/  FFMA R39, R75, R26, R39 ;  /* 0x0000001a4b277223 */ /* 0x000fe40000000027 */
[----:B------:R-:W-:Y:S02]  /*3000*/  FFMA R51, R25, R29, R72 ;  /* 0x0000001d19337223 */ /* 0x000fe40000000048 */
[C---:B----4-:R-:W-:Y:S02]  /*3010*/  FFMA R25, R21.reuse, R37, R30 ;  /* 0x0000002515197223 */ /* 0x050fe4000000001e */
[C---:B------:R-:W-:Y:S02]  /*3020*/  FFMA R27, R21.reuse, R43, R34 ;  /* 0x0000002b151b7223 */ /* 0x040fe40000000022 */
[C---:B------:R-:W-:Y:S02]  /*3030*/  FFMA R22, R21.reuse, R46, R22 ;  /* 0x0000002e15167223 */ /* 0x040fe40000000016 */
[----:B------:R-:W-:-:S02]  /*3040*/  FFMA R24, R21, R32, R24 ;  /* 0x0000002015187223 */ /* 0x000fc40000000018 */
[C---:B-----5:R-:W-:Y:S02]  /*3050*/  FFMA R21, R60.reuse, R37, R42 ;  /* 0x000000253c157223 */ /* 0x060fe4000000002a */
[----:B------:R-:W-:Y:S02]  /*3060*/  FFMA R77, R60, R43, R77 ;  /* 0x0000002b3c4d7223 */ /* 0x000fe4000000004d */
[----:B------:R-:W-:Y:S02]  /*3070*/  FFMA R39, R44, R37, R39 ;  /* 0x000000252c277223 */ /* 0x000fe40000000027 */
[----:B------:R-:W-:Y:S02]  /*3080*/  FFMA R51, R28, R26, R51 ;  /* 0x0000001a1c337223 */ /* 0x000fe40000000033 */
[C---:B------:R-:W-:Y:S02]  /*3090*/  FFMA R25, R60.reuse, R46, R25 ;  /* 0x0000002e3c197223 */ /* 0x040fe40000000019 */
[----:B------:R-:W-:-:S02]  /*30a0*/  FFMA R29, R60, R31, R24 ;  /* 0x0000001f3c1d7223 */ /* 0x000fc40000000018 */
[CC--:B------:R-:W-:Y:S02]  /*30b0*/  FFMA R41, R44.reuse, R43.reuse, R41 ;  /* 0x0000002b2c297223 */ /* 0x0c0fe40000000029 */
[C---:B------:R-:W-:Y:S02]  /*30c0*/  FFMA R26, R44.reuse, R46, R21 ;  /* 0x0000002e2c1a7223 */ /* 0x040fe40000000015 */
[----:B------:R-:W-:Y:S02]  /*30d0*/  FFMA R77, R44, R32, R77 ;  /* 0x000000202c4d7223 */ /* 0x000fe4000000004d */
[C---:B------:R-:W-:Y:S02]  /*30e0*/  FFMA R24, R36.reuse, R46, R39 ;  /* 0x0000002e24187223 */ /* 0x040fe40000000027 */
[-C--:B------:R-:W-:Y:S02]  /*30f0*/  FFMA R21, R36, R43.reuse, R70 ;  /* 0x0000002b24157223 */ /* 0x080fe40000000046 */
[----:B--2---:R-:W-:-:S02]  /*3100*/  FFMA R39, R38, R43, R52 ;  /* 0x0000002b26277223 */ /* 0x004fc40000000034 */
[-C--:B------:R-:W-:Y:S02]  /*3110*/  FFMA R23, R36, R37.reuse, R23 ;  /* 0x0000002524177223 */ /* 0x080fe40000000017 */
[-C--:B------:R-:W-:Y:S02]  /*3120*/  FFMA R51, R38, R37.reuse, R51 ;  /* 0x0000002526337223 */ /* 0x080fe40000000033 */
[C---:B---3--:R-:W-:Y:S02]  /*3130*/  FFMA R47, R40.reuse, R37, R47 ;  /* 0x00000025282f7223 */ /* 0x048fe4000000002f */
[----:B------:R-:W-:Y:S02]  /*3140*/  FFMA R33, R40, R43, R33 ;  /* 0x0000002b28217223 */ /* 0x000fe40000000021 */
[----:B------:R-:W-:Y:S02]  /*3150*/  FFMA R28, R44, R35, R25 ;  /* 0x000000232c1c7223 */ /* 0x000fe40000000019 */
[----:B------:R-:W-:-:S02]  /*3160*/  FFMA R41, R36, R32, R41 ;  /* 0x0000002024297223 */ /* 0x000fc40000000029 */
[C---:B------:R-:W-:Y:S02]  /*3170*/  FFMA R26, R36.reuse, R35, R26 ;  /* 0x00000023241a7223 */ /* 0x040fe4000000001a */
[----:B------:R-:W-:Y:S02]  /*3180*/  FFMA R25, R36, R31, R77 ;  /* 0x0000001f24197223 */ /* 0x000fe4000000004d */
[CC--:B------:R-:W-:Y:S02]  /*3190*/  FFMA R27, R60.reuse, R32.reuse, R27 ;  /* 0x000000203c1b7223 */ /* 0x0c0fe4000000001b */
[----:B------:R-:W-:Y:S02]  /*31a0*/  FFMA R30, R60, R35, R22 ;  /* 0x000000233c1e7223 */ /* 0x000fe40000000016 */
[-C--:B------:R-:W-:Y:S02]  /*31b0*/  FFMA R21, R38, R32.reuse, R21 ;  /* 0x0000002026157223 */ /* 0x080fe40000000015 */
[----:B------:R-:W-:-:S02]  /*31c0*/  FFMA R36, R40, R32, R39 ;  /* 0x0000002028247223 */ /* 0x000fc40000000027 */
[-C--:B------:R-:W-:Y:S02]  /*31d0*/  FFMA R22, R38, R46.reuse, R23 ;  /* 0x0000002e26167223 */ /* 0x080fe40000000017 */
[-C--:B------:R-:W-:Y:S02]  /*31e0*/  FFMA R34, R40, R46.reuse, R51 ;  /* 0x0000002e28227223 */ /* 0x080fe40000000033 */
[C---:B------:R-:W-:Y:S02]  /*31f0*/  FFMA R47, R45.reuse, R46, R47 ;  /* 0x0000002e2d2f7223 */ /* 0x040fe4000000002f */
[----:B------:R-:W-:Y:S02]  /*3200*/  FFMA R37, R45, R32, R33 ;  /* 0x000000202d257223 */ /* 0x000fe40000000021 */
[-C--:B------:R-:W-:Y:S02]  /*3210*/  FFMA R27, R44, R31.reuse, R27 ;  /* 0x0000001f2c1b7223 */ /* 0x080fe4000000001b */
[----:B------:R-:W-:-:S02]  /*3220*/  FFMA R23, R38, R31, R41 ;  /* 0x0000001f26177223 */ /* 0x000fc40000000029 */
[-C--:B------:R-:W-:Y:S02]  /*3230*/  FFMA R21, R40, R31.reuse, R21 ;  /* 0x0000001f28157223 */ /* 0x080fe40000000015 */
[C---:B------:R-:W-:Y:S02]  /*3240*/  FFMA R33, R45.reuse, R31, R36 ;  /* 0x0000001f2d217223 */ /* 0x040fe40000000024 */
[-C--:B------:R-:W-:Y:S02]  /*3250*/  FFMA R24, R38, R35.reuse, R24 ;  /* 0x0000002326187223 */ /* 0x080fe40000000018 */
[-C--:B------:R-:W-:Y:S02]  /*3260*/  FFMA R22, R40, R35.reuse, R22 ;  /* 0x0000002328167223 */ /* 0x080fe40000000016 */
[-C--:B------:R-:W-:Y:S02]  /*3270*/  FFMA R46, R45, R35.reuse, R34 ;  /* 0x000000232d2e7223 */ /* 0x080fe40000000022 */
[----:B0-----:R-:W-:-:S02]  /*3280*/  FFMA R32, R50, R35, R47 ;  /* 0x0000002332207223 */ /* 0x001fc4000000002f */
[----:B------:R-:W-:Y:S01]  /*3290*/  FFMA R31, R50, R31, R37 ;  /* 0x0000001f321f7223 */ /* 0x000fe20000000025 */
[----:B------:R-:W-:Y:S01]  /*32a0*/  @P6 CALL.REL.NOINC `(.L_x_4) ;  /* 0x0000001000006944 */ /* 0x000fe20003c00000 */
[----:B------:R-:W-:Y:S05]  /*32b0*/  BRA `(.L_x_5) ;  /* 0xffffeb6000007947 */ /* 0x000fea000383ffff */
.L_x_4:
[----:B------:R-:W-:-:S04]  /*32c0*/  IADD3 R20, R20, 0x1, RZ ;  /* 0x0000000114147810 */ /* 0x000fc80007ffe0ff */
[----:B------:R-:W-:-:S13]  /*32d0*/  ISETP.GE.U32.AND P6, PT, R20, 0x10, PT ;  /* 0x000000101400780c */ /* 0x000fda0003fc6070 */
[----:B------:R-:W-:Y:S01]  /*32e0*/  @P6 CALL.REL.NOINC `(.L_x_6) ;  /* 0x0000001000006944 */ /* 0x000fe20003c00000 */
[----:B------:R-:W-:Y:S05]  /*32f0*/  BRA `(.L_x_7) ;  /* 0xffffe19000007947 */ /* 0x000fea000383ffff */
.L_x_6:
[----:B------:R-:W-:Y:S01]  /*3300*/  HFMA2.MMA R2, -RZ, RZ, 0, 0 ;  /* 0x00000000ff027435 */ /* 0x000fe200000001ff */
[----:B------:R-:W0:Y:S01]  /*3310*/  S2R R4, SR_CTAID.X ;  /* 0x0000000000047919 */ /* 0x000e220000002500 */
[----:B------:R-:W-:Y:S01]  /*3320*/  MOV R3, R0 ;  /* 0x0000000000037202 */ /* 0x000fe20000000f00 */
[----:B------:R-:W-:-:S07]  /*3330*/  HFMA2.MMA R74, -RZ, RZ, 0, 2.384185791015625e-07 ;  /* 0x00000004ff4a7435 */ /* 0x000fce00000001ff */
[----:B------:R-:W-:-:S05]  /*3340*/  IMAD.HI R2, R0, -0x6db6db6d, R2 ;  /* 0x9249249300027827 */ /* 0x000fca00078e0202 */
[----:B------:R-:W-:-:S04]  /*3350*/  SHF.R.U32.HI R3, RZ, 0x1f, R2 ;  /* 0x0000001fff037819 */ /* 0x000fc80000011602 */
[----:B------:R-:W-:-:S05]  /*3360*/  LEA.HI.SX32 R3, R2, R3, 0x1e ;  /* 0x0000000302037211 */ /* 0x000fca00078ff2ff */
[----:B------:R-:W-:Y:S01]  /*3370*/  IMAD R0, R3, -0x7, R0 ;  /* 0xfffffff903007824 */ /* 0x000fe200078e0200 */
[----:B0-----:R-:W-:-:S03]  /*3380*/  SHF.R.S32.HI R5, RZ, 0x1, R4 ;  /* 0x00000001ff057819 */ /* 0x001fc60000011404 */
[----:B------:R-:W-:Y:S01]  /*3390*/  IMAD R0, R3, 0x62, R0 ;  /* 0x0000006203007824 */ /* 0x000fe200078e0200 */
[----:B------:R-:W-:-:S03]  /*33a0*/  LOP3.LUT R3, R4, 0x1, RZ, 0xc0, !PT ;  /* 0x0000000104037812 */ /* 0x000fc600078ec0ff */
[----:B------:R-:W-:-:S04]  /*33b0*/  IMAD R0, R5, 0x1880, R0 ;  /* 0x0000188005007824 */ /* 0x000fc800078e0200 */
[----:B------:R-:W-:-:S04]  /*33c0*/  IMAD R0, R3, 0x7, R0 ;  /* 0x0000000703007824 */ /* 0x000fc800078e0200 */
[----:B------:R-:W-:-:S05]  /*33d0*/  IMAD.WIDE R2, R0, R74, c[0x0][0x170] ;  /* 0x00005c0000027625 */ /* 0x000fca00078e024a */
[----:B------:R-:W-:Y:S04]  /*33e0*/  STG.E [R2.64], R30 ;  /* 0x0000001e02007986 */ /* 0x000fe8000c101904 */
[----:B------:R-:W-:Y:S04]  /*33f0*/  STG.E [R2.64+0x3100], R29 ;  /* 0x0031001d02007986 */ /* 0x000fe8000c101904 */
        /* <DEDUP_REMOVED lines=11> */
[----:B------:R-:W-:Y:S01]  /*34b0*/  STG.E [R2.64+0x3250], R31 ;  /* 0x0032501f02007986 */ /* 0x000fe2000c101904 */
[----:B------:R-:W-:Y:S05]  /*34c0*/  EXIT ;  /* 0x000000000000794d */ /* 0x000fea0003800000 */
.L_x_8:
[----:B------:R-:W-:-:S00]  /*34d0*/  BRA `(.L_x_8) ;  /* 0xfffffff000007947 */ /* 0x000fc0000383ffff */
[----:B------:R-:W-:-:S00]  /*34e0*/  NOP ;  /* 0x0000000000007918 */ /* 0x000fc00000000000 */
        /* <DEDUP_REMOVED lines=9> */
.L_x_9:


//--------------------- .nv.shared.candidate1     --------------------------
	.section	.nv.shared.candidate1,"aw",@nobits
	.align	4
.nv.shared.candidate1:
	.zero		27648
